//
// Generated by NVIDIA NVVM Compiler
//
// Compiler Build ID: CL-36424714
// Cuda compilation tools, release 13.0, V13.0.88
// Based on NVVM 20.0.0
//

.version 9.0
.target sm_100
.address_size 64

	// .globl	_ZN9matmul_l19matmul_l1EiiiPKfS1_Pf
// _ZZN9matmul_l19matmul_l1EiiiPKfS1_PfE6tile_a has been demoted
// _ZZN9matmul_l19matmul_l1EiiiPKfS1_PfE6tile_b has been demoted

.visible .entry _ZN9matmul_l19matmul_l1EiiiPKfS1_Pf(
	.param .u32 _ZN9matmul_l19matmul_l1EiiiPKfS1_Pf_param_0,
	.param .u32 _ZN9matmul_l19matmul_l1EiiiPKfS1_Pf_param_1,
	.param .u32 _ZN9matmul_l19matmul_l1EiiiPKfS1_Pf_param_2,
	.param .u64 .ptr .align 1 _ZN9matmul_l19matmul_l1EiiiPKfS1_Pf_param_3,
	.param .u64 .ptr .align 1 _ZN9matmul_l19matmul_l1EiiiPKfS1_Pf_param_4,
	.param .u64 .ptr .align 1 _ZN9matmul_l19matmul_l1EiiiPKfS1_Pf_param_5
)
{
	.reg .pred 	%p<11>;
	.reg .b32 	%r<102>;
	.reg .b32 	%f<368>;
	.reg .b64 	%rd<40>;
	// demoted variable
	.shared .align 4 .b8 _ZZN9matmul_l19matmul_l1EiiiPKfS1_PfE6tile_a[1024];
	// demoted variable
	.shared .align 4 .b8 _ZZN9matmul_l19matmul_l1EiiiPKfS1_PfE6tile_b[1024];
	ld.param.u32 	%r32, [_ZN9matmul_l19matmul_l1EiiiPKfS1_Pf_param_2];
	mov.u32 	%r1, %tid.x;
	mov.u32 	%r2, %tid.y;
	mov.u32 	%r33, %ctaid.y;
	mov.u32 	%r34, %ntid.y;
	mad.lo.s32 	%r3, %r33, %r34, %r2;
	mov.u32 	%r35, %ctaid.x;
	mov.u32 	%r36, %ntid.x;
	mad.lo.s32 	%r4, %r35, %r36, %r1;
	shr.s32 	%r37, %r32, 31;
	shr.u32 	%r38, %r37, 28;
	add.s32 	%r39, %r32, %r38;
	shr.s32 	%r5, %r39, 4;
	setp.lt.s32 	%p1, %r32, 16;
	mov.f32 	%f367, 0f00000000;
	@%p1 bra 	$L__BB0_9;
	ld.param.u32 	%r91, [_ZN9matmul_l19matmul_l1EiiiPKfS1_Pf_param_2];
	mad.lo.s32 	%r98, %r91, %r3, %r1;
	shl.b32 	%r41, %r2, 6;
	mov.u32 	%r42, _ZZN9matmul_l19matmul_l1EiiiPKfS1_PfE6tile_a;
	add.s32 	%r7, %r42, %r41;
	add.s32 	%r43, %r5, -1;
	setp.lt.u32 	%p2, %r43, 3;
	mov.f32 	%f367, 0f00000000;
	mov.b32 	%r101, 0;
	@%p2 bra 	$L__BB0_4;
	ld.param.u32 	%r85, [_ZN9matmul_l19matmul_l1EiiiPKfS1_Pf_param_1];
	and.b32  	%r101, %r5, 134217724;
	neg.s32 	%r99, %r101;
	add.s32 	%r45, %r2, 48;
	mad.lo.s32 	%r97, %r85, %r45, %r4;
	add.s32 	%r46, %r2, 32;
	mad.lo.s32 	%r96, %r85, %r46, %r4;
	add.s32 	%r47, %r2, 16;
	mad.lo.s32 	%r95, %r85, %r47, %r4;
	mad.lo.s32 	%r94, %r2, %r85, %r4;
	mov.f32 	%f367, 0f00000000;
$L__BB0_3:
	.pragma "nounroll";
	ld.param.u64 	%rd36, [_ZN9matmul_l19matmul_l1EiiiPKfS1_Pf_param_4];
	ld.param.u64 	%rd33, [_ZN9matmul_l19matmul_l1EiiiPKfS1_Pf_param_3];
	ld.param.u32 	%r86, [_ZN9matmul_l19matmul_l1EiiiPKfS1_Pf_param_1];
	cvta.to.global.u64 	%rd4, %rd33;
	mul.wide.s32 	%rd5, %r98, 4;
	add.s64 	%rd6, %rd4, %rd5;
	ld.global.f32 	%f14, [%rd6];
	shl.b32 	%r49, %r1, 2;
	add.s32 	%r50, %r7, %r49;
	st.shared.f32 	[%r50], %f14;
	cvta.to.global.u64 	%rd7, %rd36;
	mul.wide.s32 	%rd8, %r94, 4;
	add.s64 	%rd9, %rd7, %rd8;
	ld.global.f32 	%f15, [%rd9];
	mov.u32 	%r52, _ZZN9matmul_l19matmul_l1EiiiPKfS1_PfE6tile_b;
	add.s32 	%r53, %r52, %r49;
	add.s32 	%r54, %r53, %r41;
	st.shared.f32 	[%r54], %f15;
	bar.sync 	0;
	ld.shared.f32 	%f16, [%r7];
	ld.shared.f32 	%f17, [%r53];
	fma.rn.f32 	%f18, %f16, %f17, %f367;
	ld.shared.f32 	%f19, [%r7+4];
	ld.shared.f32 	%f20, [%r53+64];
	fma.rn.f32 	%f21, %f19, %f20, %f18;
	ld.shared.f32 	%f22, [%r7+8];
	ld.shared.f32 	%f23, [%r53+128];
	fma.rn.f32 	%f24, %f22, %f23, %f21;
	ld.shared.f32 	%f25, [%r7+12];
	ld.shared.f32 	%f26, [%r53+192];
	fma.rn.f32 	%f27, %f25, %f26, %f24;
	ld.shared.f32 	%f28, [%r7+16];
	ld.shared.f32 	%f29, [%r53+256];
	fma.rn.f32 	%f30, %f28, %f29, %f27;
	ld.shared.f32 	%f31, [%r7+20];
	ld.shared.f32 	%f32, [%r53+320];
	fma.rn.f32 	%f33, %f31, %f32, %f30;
	ld.shared.f32 	%f34, [%r7+24];
	ld.shared.f32 	%f35, [%r53+384];
	fma.rn.f32 	%f36, %f34, %f35, %f33;
	ld.shared.f32 	%f37, [%r7+28];
	ld.shared.f32 	%f38, [%r53+448];
	fma.rn.f32 	%f39, %f37, %f38, %f36;
	ld.shared.f32 	%f40, [%r7+32];
	ld.shared.f32 	%f41, [%r53+512];
	fma.rn.f32 	%f42, %f40, %f41, %f39;
	ld.shared.f32 	%f43, [%r7+36];
	ld.shared.f32 	%f44, [%r53+576];
	fma.rn.f32 	%f45, %f43, %f44, %f42;
	ld.shared.f32 	%f46, [%r7+40];
	ld.shared.f32 	%f47, [%r53+640];
	fma.rn.f32 	%f48, %f46, %f47, %f45;
	ld.shared.f32 	%f49, [%r7+44];
	ld.shared.f32 	%f50, [%r53+704];
	fma.rn.f32 	%f51, %f49, %f50, %f48;
	ld.shared.f32 	%f52, [%r7+48];
	ld.shared.f32 	%f53, [%r53+768];
	fma.rn.f32 	%f54, %f52, %f53, %f51;
	ld.shared.f32 	%f55, [%r7+52];
	ld.shared.f32 	%f56, [%r53+832];
	fma.rn.f32 	%f57, %f55, %f56, %f54;
	ld.shared.f32 	%f58, [%r7+56];
	ld.shared.f32 	%f59, [%r53+896];
	fma.rn.f32 	%f60, %f58, %f59, %f57;
	ld.shared.f32 	%f61, [%r7+60];
	ld.shared.f32 	%f62, [%r53+960];
	fma.rn.f32 	%f63, %f61, %f62, %f60;
	bar.sync 	0;
	ld.global.f32 	%f64, [%rd6+64];
	st.shared.f32 	[%r50], %f64;
	mul.wide.s32 	%rd10, %r95, 4;
	add.s64 	%rd11, %rd7, %rd10;
	ld.global.f32 	%f65, [%rd11];
	st.shared.f32 	[%r54], %f65;
	bar.sync 	0;
	ld.shared.f32 	%f66, [%r7];
	ld.shared.f32 	%f67, [%r53];
	fma.rn.f32 	%f68, %f66, %f67, %f63;
	ld.shared.f32 	%f69, [%r7+4];
	ld.shared.f32 	%f70, [%r53+64];
	fma.rn.f32 	%f71, %f69, %f70, %f68;
	ld.shared.f32 	%f72, [%r7+8];
	ld.shared.f32 	%f73, [%r53+128];
	fma.rn.f32 	%f74, %f72, %f73, %f71;
	ld.shared.f32 	%f75, [%r7+12];
	ld.shared.f32 	%f76, [%r53+192];
	fma.rn.f32 	%f77, %f75, %f76, %f74;
	ld.shared.f32 	%f78, [%r7+16];
	ld.shared.f32 	%f79, [%r53+256];
	fma.rn.f32 	%f80, %f78, %f79, %f77;
	ld.shared.f32 	%f81, [%r7+20];
	ld.shared.f32 	%f82, [%r53+320];
	fma.rn.f32 	%f83, %f81, %f82, %f80;
	ld.shared.f32 	%f84, [%r7+24];
	ld.shared.f32 	%f85, [%r53+384];
	fma.rn.f32 	%f86, %f84, %f85, %f83;
	ld.shared.f32 	%f87, [%r7+28];
	ld.shared.f32 	%f88, [%r53+448];
	fma.rn.f32 	%f89, %f87, %f88, %f86;
	ld.shared.f32 	%f90, [%r7+32];
	ld.shared.f32 	%f91, [%r53+512];
	fma.rn.f32 	%f92, %f90, %f91, %f89;
	ld.shared.f32 	%f93, [%r7+36];
	ld.shared.f32 	%f94, [%r53+576];
	fma.rn.f32 	%f95, %f93, %f94, %f92;
	ld.shared.f32 	%f96, [%r7+40];
	ld.shared.f32 	%f97, [%r53+640];
	fma.rn.f32 	%f98, %f96, %f97, %f95;
	ld.shared.f32 	%f99, [%r7+44];
	ld.shared.f32 	%f100, [%r53+704];
	fma.rn.f32 	%f101, %f99, %f100, %f98;
	ld.shared.f32 	%f102, [%r7+48];
	ld.shared.f32 	%f103, [%r53+768];
	fma.rn.f32 	%f104, %f102, %f103, %f101;
	ld.shared.f32 	%f105, [%r7+52];
	ld.shared.f32 	%f106, [%r53+832];
	fma.rn.f32 	%f107, %f105, %f106, %f104;
	ld.shared.f32 	%f108, [%r7+56];
	ld.shared.f32 	%f109, [%r53+896];
	fma.rn.f32 	%f110, %f108, %f109, %f107;
	ld.shared.f32 	%f111, [%r7+60];
	ld.shared.f32 	%f112, [%r53+960];
	fma.rn.f32 	%f113, %f111, %f112, %f110;
	bar.sync 	0;
	ld.global.f32 	%f114, [%rd6+128];
	st.shared.f32 	[%r50], %f114;
	mul.wide.s32 	%rd12, %r96, 4;
	add.s64 	%rd13, %rd7, %rd12;
	ld.global.f32 	%f115, [%rd13];
	st.shared.f32 	[%r54], %f115;
	bar.sync 	0;
	ld.shared.f32 	%f116, [%r7];
	ld.shared.f32 	%f117, [%r53];
	fma.rn.f32 	%f118, %f116, %f117, %f113;
	ld.shared.f32 	%f119, [%r7+4];
	ld.shared.f32 	%f120, [%r53+64];
	fma.rn.f32 	%f121, %f119, %f120, %f118;
	ld.shared.f32 	%f122, [%r7+8];
	ld.shared.f32 	%f123, [%r53+128];
	fma.rn.f32 	%f124, %f122, %f123, %f121;
	ld.shared.f32 	%f125, [%r7+12];
	ld.shared.f32 	%f126, [%r53+192];
	fma.rn.f32 	%f127, %f125, %f126, %f124;
	ld.shared.f32 	%f128, [%r7+16];
	ld.shared.f32 	%f129, [%r53+256];
	fma.rn.f32 	%f130, %f128, %f129, %f127;
	ld.shared.f32 	%f131, [%r7+20];
	ld.shared.f32 	%f132, [%r53+320];
	fma.rn.f32 	%f133, %f131, %f132, %f130;
	ld.shared.f32 	%f134, [%r7+24];
	ld.shared.f32 	%f135, [%r53+384];
	fma.rn.f32 	%f136, %f134, %f135, %f133;
	ld.shared.f32 	%f137, [%r7+28];
	ld.shared.f32 	%f138, [%r53+448];
	fma.rn.f32 	%f139, %f137, %f138, %f136;
	ld.shared.f32 	%f140, [%r7+32];
	ld.shared.f32 	%f141, [%r53+512];
	fma.rn.f32 	%f142, %f140, %f141, %f139;
	ld.shared.f32 	%f143, [%r7+36];
	ld.shared.f32 	%f144, [%r53+576];
	fma.rn.f32 	%f145, %f143, %f144, %f142;
	ld.shared.f32 	%f146, [%r7+40];
	ld.shared.f32 	%f147, [%r53+640];
	fma.rn.f32 	%f148, %f146, %f147, %f145;
	ld.shared.f32 	%f149, [%r7+44];
	ld.shared.f32 	%f150, [%r53+704];
	fma.rn.f32 	%f151, %f149, %f150, %f148;
	ld.shared.f32 	%f152, [%r7+48];
	ld.shared.f32 	%f153, [%r53+768];
	fma.rn.f32 	%f154, %f152, %f153, %f151;
	ld.shared.f32 	%f155, [%r7+52];
	ld.shared.f32 	%f156, [%r53+832];
	fma.rn.f32 	%f157, %f155, %f156, %f154;
	ld.shared.f32 	%f158, [%r7+56];
	ld.shared.f32 	%f159, [%r53+896];
	fma.rn.f32 	%f160, %f158, %f159, %f157;
	ld.shared.f32 	%f161, [%r7+60];
	ld.shared.f32 	%f162, [%r53+960];
	fma.rn.f32 	%f163, %f161, %f162, %f160;
	bar.sync 	0;
	ld.global.f32 	%f164, [%rd6+192];
	st.shared.f32 	[%r50], %f164;
	mul.wide.s32 	%rd14, %r97, 4;
	add.s64 	%rd15, %rd7, %rd14;
	ld.global.f32 	%f165, [%rd15];
	st.shared.f32 	[%r54], %f165;
	bar.sync 	0;
	ld.shared.f32 	%f166, [%r7];
	ld.shared.f32 	%f167, [%r53];
	fma.rn.f32 	%f168, %f166, %f167, %f163;
	ld.shared.f32 	%f169, [%r7+4];
	ld.shared.f32 	%f170, [%r53+64];
	fma.rn.f32 	%f171, %f169, %f170, %f168;
	ld.shared.f32 	%f172, [%r7+8];
	ld.shared.f32 	%f173, [%r53+128];
	fma.rn.f32 	%f174, %f172, %f173, %f171;
	ld.shared.f32 	%f175, [%r7+12];
	ld.shared.f32 	%f176, [%r53+192];
	fma.rn.f32 	%f177, %f175, %f176, %f174;
	ld.shared.f32 	%f178, [%r7+16];
	ld.shared.f32 	%f179, [%r53+256];
	fma.rn.f32 	%f180, %f178, %f179, %f177;
	ld.shared.f32 	%f181, [%r7+20];
	ld.shared.f32 	%f182, [%r53+320];
	fma.rn.f32 	%f183, %f181, %f182, %f180;
	ld.shared.f32 	%f184, [%r7+24];
	ld.shared.f32 	%f185, [%r53+384];
	fma.rn.f32 	%f186, %f184, %f185, %f183;
	ld.shared.f32 	%f187, [%r7+28];
	ld.shared.f32 	%f188, [%r53+448];
	fma.rn.f32 	%f189, %f187, %f188, %f186;
	ld.shared.f32 	%f190, [%r7+32];
	ld.shared.f32 	%f191, [%r53+512];
	fma.rn.f32 	%f192, %f190, %f191, %f189;
	ld.shared.f32 	%f193, [%r7+36];
	ld.shared.f32 	%f194, [%r53+576];
	fma.rn.f32 	%f195, %f193, %f194, %f192;
	ld.shared.f32 	%f196, [%r7+40];
	ld.shared.f32 	%f197, [%r53+640];
	fma.rn.f32 	%f198, %f196, %f197, %f195;
	ld.shared.f32 	%f199, [%r7+44];
	ld.shared.f32 	%f200, [%r53+704];
	fma.rn.f32 	%f201, %f199, %f200, %f198;
	ld.shared.f32 	%f202, [%r7+48];
	ld.shared.f32 	%f203, [%r53+768];
	fma.rn.f32 	%f204, %f202, %f203, %f201;
	ld.shared.f32 	%f205, [%r7+52];
	ld.shared.f32 	%f206, [%r53+832];
	fma.rn.f32 	%f207, %f205, %f206, %f204;
	ld.shared.f32 	%f208, [%r7+56];
	ld.shared.f32 	%f209, [%r53+896];
	fma.rn.f32 	%f210, %f208, %f209, %f207;
	ld.shared.f32 	%f211, [%r7+60];
	ld.shared.f32 	%f212, [%r53+960];
	fma.rn.f32 	%f367, %f211, %f212, %f210;
	bar.sync 	0;
	add.s32 	%r99, %r99, 4;
	add.s32 	%r98, %r98, 64;
	shl.b32 	%r55, %r86, 6;
	add.s32 	%r97, %r97, %r55;
	add.s32 	%r96, %r96, %r55;
	add.s32 	%r95, %r95, %r55;
	add.s32 	%r94, %r94, %r55;
	setp.ne.s32 	%p3, %r99, 0;
	@%p3 bra 	$L__BB0_3;
$L__BB0_4:
	and.b32  	%r27, %r5, 3;
	setp.eq.s32 	%p4, %r27, 0;
	@%p4 bra 	$L__BB0_9;
	setp.eq.s32 	%p5, %r27, 1;
	@%p5 bra 	$L__BB0_7;
	ld.param.u64 	%rd37, [_ZN9matmul_l19matmul_l1EiiiPKfS1_Pf_param_4];
	ld.param.u64 	%rd34, [_ZN9matmul_l19matmul_l1EiiiPKfS1_Pf_param_3];
	ld.param.u32 	%r92, [_ZN9matmul_l19matmul_l1EiiiPKfS1_Pf_param_2];
	ld.param.u32 	%r87, [_ZN9matmul_l19matmul_l1EiiiPKfS1_Pf_param_1];
	shl.b32 	%r56, %r101, 4;
	mad.lo.s32 	%r58, %r92, %r3, %r1;
	add.s32 	%r59, %r58, %r56;
	cvta.to.global.u64 	%rd16, %rd34;
	mul.wide.s32 	%rd17, %r59, 4;
	add.s64 	%rd18, %rd16, %rd17;
	ld.global.f32 	%f214, [%rd18];
	shl.b32 	%r60, %r1, 2;
	add.s32 	%r61, %r7, %r60;
	st.shared.f32 	[%r61], %f214;
	add.s32 	%r62, %r56, %r2;
	mad.lo.s32 	%r63, %r62, %r87, %r4;
	cvta.to.global.u64 	%rd19, %rd37;
	mul.wide.s32 	%rd20, %r63, 4;
	add.s64 	%rd21, %rd19, %rd20;
	ld.global.f32 	%f215, [%rd21];
	mov.u32 	%r65, _ZZN9matmul_l19matmul_l1EiiiPKfS1_PfE6tile_b;
	add.s32 	%r66, %r65, %r60;
	add.s32 	%r67, %r66, %r41;
	st.shared.f32 	[%r67], %f215;
	bar.sync 	0;
	ld.shared.f32 	%f216, [%r7];
	ld.shared.f32 	%f217, [%r66];
	fma.rn.f32 	%f218, %f216, %f217, %f367;
	ld.shared.f32 	%f219, [%r7+4];
	ld.shared.f32 	%f220, [%r66+64];
	fma.rn.f32 	%f221, %f219, %f220, %f218;
	ld.shared.f32 	%f222, [%r7+8];
	ld.shared.f32 	%f223, [%r66+128];
	fma.rn.f32 	%f224, %f222, %f223, %f221;
	ld.shared.f32 	%f225, [%r7+12];
	ld.shared.f32 	%f226, [%r66+192];
	fma.rn.f32 	%f227, %f225, %f226, %f224;
	ld.shared.f32 	%f228, [%r7+16];
	ld.shared.f32 	%f229, [%r66+256];
	fma.rn.f32 	%f230, %f228, %f229, %f227;
	ld.shared.f32 	%f231, [%r7+20];
	ld.shared.f32 	%f232, [%r66+320];
	fma.rn.f32 	%f233, %f231, %f232, %f230;
	ld.shared.f32 	%f234, [%r7+24];
	ld.shared.f32 	%f235, [%r66+384];
	fma.rn.f32 	%f236, %f234, %f235, %f233;
	ld.shared.f32 	%f237, [%r7+28];
	ld.shared.f32 	%f238, [%r66+448];
	fma.rn.f32 	%f239, %f237, %f238, %f236;
	ld.shared.f32 	%f240, [%r7+32];
	ld.shared.f32 	%f241, [%r66+512];
	fma.rn.f32 	%f242, %f240, %f241, %f239;
	ld.shared.f32 	%f243, [%r7+36];
	ld.shared.f32 	%f244, [%r66+576];
	fma.rn.f32 	%f245, %f243, %f244, %f242;
	ld.shared.f32 	%f246, [%r7+40];
	ld.shared.f32 	%f247, [%r66+640];
	fma.rn.f32 	%f248, %f246, %f247, %f245;
	ld.shared.f32 	%f249, [%r7+44];
	ld.shared.f32 	%f250, [%r66+704];
	fma.rn.f32 	%f251, %f249, %f250, %f248;
	ld.shared.f32 	%f252, [%r7+48];
	ld.shared.f32 	%f253, [%r66+768];
	fma.rn.f32 	%f254, %f252, %f253, %f251;
	ld.shared.f32 	%f255, [%r7+52];
	ld.shared.f32 	%f256, [%r66+832];
	fma.rn.f32 	%f257, %f255, %f256, %f254;
	ld.shared.f32 	%f258, [%r7+56];
	ld.shared.f32 	%f259, [%r66+896];
	fma.rn.f32 	%f260, %f258, %f259, %f257;
	ld.shared.f32 	%f261, [%r7+60];
	ld.shared.f32 	%f262, [%r66+960];
	fma.rn.f32 	%f263, %f261, %f262, %f260;
	bar.sync 	0;
	ld.global.f32 	%f264, [%rd18+64];
	st.shared.f32 	[%r61], %f264;
	add.s32 	%r68, %r62, 16;
	mad.lo.s32 	%r69, %r68, %r87, %r4;
	mul.wide.s32 	%rd22, %r69, 4;
	add.s64 	%rd23, %rd19, %rd22;
	ld.global.f32 	%f265, [%rd23];
	st.shared.f32 	[%r67], %f265;
	bar.sync 	0;
	ld.shared.f32 	%f266, [%r7];
	ld.shared.f32 	%f267, [%r66];
	fma.rn.f32 	%f268, %f266, %f267, %f263;
	ld.shared.f32 	%f269, [%r7+4];
	ld.shared.f32 	%f270, [%r66+64];
	fma.rn.f32 	%f271, %f269, %f270, %f268;
	ld.shared.f32 	%f272, [%r7+8];
	ld.shared.f32 	%f273, [%r66+128];
	fma.rn.f32 	%f274, %f272, %f273, %f271;
	ld.shared.f32 	%f275, [%r7+12];
	ld.shared.f32 	%f276, [%r66+192];
	fma.rn.f32 	%f277, %f275, %f276, %f274;
	ld.shared.f32 	%f278, [%r7+16];
	ld.shared.f32 	%f279, [%r66+256];
	fma.rn.f32 	%f280, %f278, %f279, %f277;
	ld.shared.f32 	%f281, [%r7+20];
	ld.shared.f32 	%f282, [%r66+320];
	fma.rn.f32 	%f283, %f281, %f282, %f280;
	ld.shared.f32 	%f284, [%r7+24];
	ld.shared.f32 	%f285, [%r66+384];
	fma.rn.f32 	%f286, %f284, %f285, %f283;
	ld.shared.f32 	%f287, [%r7+28];
	ld.shared.f32 	%f288, [%r66+448];
	fma.rn.f32 	%f289, %f287, %f288, %f286;
	ld.shared.f32 	%f290, [%r7+32];
	ld.shared.f32 	%f291, [%r66+512];
	fma.rn.f32 	%f292, %f290, %f291, %f289;
	ld.shared.f32 	%f293, [%r7+36];
	ld.shared.f32 	%f294, [%r66+576];
	fma.rn.f32 	%f295, %f293, %f294, %f292;
	ld.shared.f32 	%f296, [%r7+40];
	ld.shared.f32 	%f297, [%r66+640];
	fma.rn.f32 	%f298, %f296, %f297, %f295;
	ld.shared.f32 	%f299, [%r7+44];
	ld.shared.f32 	%f300, [%r66+704];
	fma.rn.f32 	%f301, %f299, %f300, %f298;
	ld.shared.f32 	%f302, [%r7+48];
	ld.shared.f32 	%f303, [%r66+768];
	fma.rn.f32 	%f304, %f302, %f303, %f301;
	ld.shared.f32 	%f305, [%r7+52];
	ld.shared.f32 	%f306, [%r66+832];
	fma.rn.f32 	%f307, %f305, %f306, %f304;
	ld.shared.f32 	%f308, [%r7+56];
	ld.shared.f32 	%f309, [%r66+896];
	fma.rn.f32 	%f310, %f308, %f309, %f307;
	ld.shared.f32 	%f311, [%r7+60];
	ld.shared.f32 	%f312, [%r66+960];
	fma.rn.f32 	%f367, %f311, %f312, %f310;
	bar.sync 	0;
	add.s32 	%r101, %r101, 2;
$L__BB0_7:
	and.b32  	%r70, %r5, 1;
	setp.eq.b32 	%p6, %r70, 1;
	not.pred 	%p7, %p6;
	@%p7 bra 	$L__BB0_9;
	ld.param.u64 	%rd38, [_ZN9matmul_l19matmul_l1EiiiPKfS1_Pf_param_4];
	ld.param.u64 	%rd35, [_ZN9matmul_l19matmul_l1EiiiPKfS1_Pf_param_3];
	ld.param.u32 	%r93, [_ZN9matmul_l19matmul_l1EiiiPKfS1_Pf_param_2];
	ld.param.u32 	%r88, [_ZN9matmul_l19matmul_l1EiiiPKfS1_Pf_param_1];
	shl.b32 	%r71, %r101, 4;
	mad.lo.s32 	%r73, %r93, %r3, %r1;
	add.s32 	%r74, %r73, %r71;
	cvta.to.global.u64 	%rd24, %rd35;
	mul.wide.s32 	%rd25, %r74, 4;
	add.s64 	%rd26, %rd24, %rd25;
	ld.global.f32 	%f313, [%rd26];
	shl.b32 	%r75, %r1, 2;
	add.s32 	%r76, %r7, %r75;
	st.shared.f32 	[%r76], %f313;
	add.s32 	%r77, %r71, %r2;
	mad.lo.s32 	%r78, %r77, %r88, %r4;
	cvta.to.global.u64 	%rd27, %rd38;
	mul.wide.s32 	%rd28, %r78, 4;
	add.s64 	%rd29, %rd27, %rd28;
	ld.global.f32 	%f314, [%rd29];
	mov.u32 	%r80, _ZZN9matmul_l19matmul_l1EiiiPKfS1_PfE6tile_b;
	add.s32 	%r81, %r80, %r75;
	add.s32 	%r82, %r81, %r41;
	st.shared.f32 	[%r82], %f314;
	bar.sync 	0;
	ld.shared.f32 	%f315, [%r7];
	ld.shared.f32 	%f316, [%r81];
	fma.rn.f32 	%f317, %f315, %f316, %f367;
	ld.shared.f32 	%f318, [%r7+4];
	ld.shared.f32 	%f319, [%r81+64];
	fma.rn.f32 	%f320, %f318, %f319, %f317;
	ld.shared.f32 	%f321, [%r7+8];
	ld.shared.f32 	%f322, [%r81+128];
	fma.rn.f32 	%f323, %f321, %f322, %f320;
	ld.shared.f32 	%f324, [%r7+12];
	ld.shared.f32 	%f325, [%r81+192];
	fma.rn.f32 	%f326, %f324, %f325, %f323;
	ld.shared.f32 	%f327, [%r7+16];
	ld.shared.f32 	%f328, [%r81+256];
	fma.rn.f32 	%f329, %f327, %f328, %f326;
	ld.shared.f32 	%f330, [%r7+20];
	ld.shared.f32 	%f331, [%r81+320];
	fma.rn.f32 	%f332, %f330, %f331, %f329;
	ld.shared.f32 	%f333, [%r7+24];
	ld.shared.f32 	%f334, [%r81+384];
	fma.rn.f32 	%f335, %f333, %f334, %f332;
	ld.shared.f32 	%f336, [%r7+28];
	ld.shared.f32 	%f337, [%r81+448];
	fma.rn.f32 	%f338, %f336, %f337, %f335;
	ld.shared.f32 	%f339, [%r7+32];
	ld.shared.f32 	%f340, [%r81+512];
	fma.rn.f32 	%f341, %f339, %f340, %f338;
	ld.shared.f32 	%f342, [%r7+36];
	ld.shared.f32 	%f343, [%r81+576];
	fma.rn.f32 	%f344, %f342, %f343, %f341;
	ld.shared.f32 	%f345, [%r7+40];
	ld.shared.f32 	%f346, [%r81+640];
	fma.rn.f32 	%f347, %f345, %f346, %f344;
	ld.shared.f32 	%f348, [%r7+44];
	ld.shared.f32 	%f349, [%r81+704];
	fma.rn.f32 	%f350, %f348, %f349, %f347;
	ld.shared.f32 	%f351, [%r7+48];
	ld.shared.f32 	%f352, [%r81+768];
	fma.rn.f32 	%f353, %f351, %f352, %f350;
	ld.shared.f32 	%f354, [%r7+52];
	ld.shared.f32 	%f355, [%r81+832];
	fma.rn.f32 	%f356, %f354, %f355, %f353;
	ld.shared.f32 	%f357, [%r7+56];
	ld.shared.f32 	%f358, [%r81+896];
	fma.rn.f32 	%f359, %f357, %f358, %f356;
	ld.shared.f32 	%f360, [%r7+60];
	ld.shared.f32 	%f361, [%r81+960];
	fma.rn.f32 	%f367, %f360, %f361, %f359;
	bar.sync 	0;
$L__BB0_9:
	ld.param.u32 	%r89, [_ZN9matmul_l19matmul_l1EiiiPKfS1_Pf_param_1];
	ld.param.u32 	%r84, [_ZN9matmul_l19matmul_l1EiiiPKfS1_Pf_param_0];
	setp.ge.s32 	%p8, %r3, %r84;
	setp.ge.s32 	%p9, %r4, %r89;
	or.pred  	%p10, %p8, %p9;
	@%p10 bra 	$L__BB0_11;
	ld.param.u64 	%rd39, [_ZN9matmul_l19matmul_l1EiiiPKfS1_Pf_param_5];
	ld.param.u32 	%r90, [_ZN9matmul_l19matmul_l1EiiiPKfS1_Pf_param_1];
	mad.lo.s32 	%r83, %r90, %r3, %r4;
	cvta.to.global.u64 	%rd30, %rd39;
	mul.wide.s32 	%rd31, %r83, 4;
	add.s64 	%rd32, %rd30, %rd31;
	st.global.f32 	[%rd32], %f367;
$L__BB0_11:
	ret;

}
	// .globl	_ZN13matmul_l1_reg13matmul_l1_regEiiiPKfS1_Pf
.visible .entry _ZN13matmul_l1_reg13matmul_l1_regEiiiPKfS1_Pf(
	.param .u32 _ZN13matmul_l1_reg13matmul_l1_regEiiiPKfS1_Pf_param_0,
	.param .u32 _ZN13matmul_l1_reg13matmul_l1_regEiiiPKfS1_Pf_param_1,
	.param .u32 _ZN13matmul_l1_reg13matmul_l1_regEiiiPKfS1_Pf_param_2,
	.param .u64 .ptr .align 1 _ZN13matmul_l1_reg13matmul_l1_regEiiiPKfS1_Pf_param_3,
	.param .u64 .ptr .align 1 _ZN13matmul_l1_reg13matmul_l1_regEiiiPKfS1_Pf_param_4,
	.param .u64 .ptr .align 1 _ZN13matmul_l1_reg13matmul_l1_regEiiiPKfS1_Pf_param_5
)
{


	ret;

}


// ===== COMPILED SASS (sm_100) =====

	.target	sm_100

	.elftype	@"ET_EXEC"


//--------------------- .note.nv.tkinfo           --------------------------
	.section	.note.nv.tkinfo,"",@"SHT_NOTE"
	.sectionflags	@"SHF_NOTE_NV_TKINFO"
	.tkinfo
        /*0018*/ 	.word	0x00000002
        /*0030*/ 	.string	""
        /*0030*/ 	.string	"ptxas"
        /*0030*/ 	.string	"Cuda compilation tools, release 13.0, V13.0.88"
        /*0030*/ 	.string	"Build cuda_13.0.r13.0/compiler.36424714_0"
        /*0030*/ 	.string	"-arch sm_100 -m 64 "



//--------------------- .note.nv.cuinfo           --------------------------
	.section	.note.nv.cuinfo,"",@"SHT_NOTE"
	.sectionflags	@"SHF_NOTE_NV_CUINFO"
        /*0018*/ 	.short	0x0002
        /*001a*/ 	.short	0x0064
        /*001c*/ 	.short	0x0082
	.zero		2


//--------------------- .nv.info                  --------------------------
	.section	.nv.info,"",@"SHT_CUDA_INFO"
	.align	4


	//----- nvinfo : EIATTR_REGCOUNT
	.align		4
        /*0000*/ 	.byte	0x04, 0x2f
        /*0002*/ 	.short	(.L_1 - .L_0)
	.align		4
.L_0:
        /*0004*/ 	.word	index@(_ZN9matmul_l19matmul_l1EiiiPKfS1_Pf)
        /*0008*/ 	.word	0x00000020


	//----- nvinfo : EIATTR_FRAME_SIZE
	.align		4
.L_1:
        /*000c*/ 	.byte	0x04, 0x11
        /*000e*/ 	.short	(.L_3 - .L_2)
	.align		4
.L_2:
        /*0010*/ 	.word	index@(_ZN9matmul_l19matmul_l1EiiiPKfS1_Pf)
        /*0014*/ 	.word	0x00000000


	//----- nvinfo : EIATTR_REGCOUNT
	.align		4
.L_3:
        /*0018*/ 	.byte	0x04, 0x2f
        /*001a*/ 	.short	(.L_5 - .L_4)
	.align		4
.L_4:
        /*001c*/ 	.word	index@(_ZN13matmul_l1_reg13matmul_l1_regEiiiPKfS1_Pf)
        /*0020*/ 	.word	0x00000004


	//----- nvinfo : EIATTR_FRAME_SIZE
	.align		4
.L_5:
        /*0024*/ 	.byte	0x04, 0x11
        /*0026*/ 	.short	(.L_7 - .L_6)
	.align		4
.L_6:
        /*0028*/ 	.word	index@(_ZN13matmul_l1_reg13matmul_l1_regEiiiPKfS1_Pf)
        /*002c*/ 	.word	0x00000000


	//----- nvinfo : EIATTR_MIN_STACK_SIZE
	.align		4
.L_7:
        /*0030*/ 	.byte	0x04, 0x12
        /*0032*/ 	.short	(.L_9 - .L_8)
	.align		4
.L_8:
        /*0034*/ 	.word	index@(_ZN13matmul_l1_reg13matmul_l1_regEiiiPKfS1_Pf)
        /*0038*/ 	.word	0x00000000


	//----- nvinfo : EIATTR_MIN_STACK_SIZE
	.align		4
.L_9:
        /*003c*/ 	.byte	0x04, 0x12
        /*003e*/ 	.short	(.L_11 - .L_10)
	.align		4
.L_10:
        /*0040*/ 	.word	index@(_ZN9matmul_l19matmul_l1EiiiPKfS1_Pf)
        /*0044*/ 	.word	0x00000000
.L_11:


//--------------------- .nv.compat                --------------------------
	.section	.nv.compat,"",@"SHT_CUDA_COMPAT_INFO"
	.align	4
        /*0000*/ 	.byte	0x02, 0x09, 0x00, 0x00, 0x02, 0x02, 0x01, 0x00, 0x02, 0x05, 0x05, 0x00, 0x03, 0x07, 0x01, 0x01
        /*0010*/ 	.byte	0x02, 0x03, 0x00, 0x00, 0x02, 0x06, 0x01, 0x00, 0x04, 0x0b, 0x08, 0x00, 0x09, 0x00, 0x00, 0x00
        /*0020*/ 	.byte	0x00, 0x00, 0x00, 0x00


//--------------------- .nv.info._ZN13matmul_l1_reg13matmul_l1_regEiiiPKfS1_Pf --------------------------
	.section	.nv.info._ZN13matmul_l1_reg13matmul_l1_regEiiiPKfS1_Pf,"",@"SHT_CUDA_INFO"
	.sectionflags	@""
	.align	4


	//----- nvinfo : EIATTR_CUDA_API_VERSION
	.align		4
        /*0000*/ 	.byte	0x04, 0x37
        /*0002*/ 	.short	(.L_13 - .L_12)
.L_12:
        /*0004*/ 	.word	0x00000082


	//----- nvinfo : EIATTR_KPARAM_INFO
	.align		4
.L_13:
        /*0008*/ 	.byte	0x04, 0x17
        /*000a*/ 	.short	(.L_15 - .L_14)
.L_14:
        /*000c*/ 	.word	0x00000000
        /*0010*/ 	.short	0x0005
        /*0012*/ 	.short	0x0020
        /*0014*/ 	.byte	0x00, 0xf5, 0x21, 0x00


	//----- nvinfo : EIATTR_KPARAM_INFO
	.align		4
.L_15:
        /*0018*/ 	.byte	0x04, 0x17
        /*001a*/ 	.short	(.L_17 - .L_16)
.L_16:
        /*001c*/ 	.word	0x00000000
        /*0020*/ 	.short	0x0004
        /*0022*/ 	.short	0x0018
        /*0024*/ 	.byte	0x00, 0xf5, 0x21, 0x00


	//----- nvinfo : EIATTR_KPARAM_INFO
	.align		4
.L_17:
        /*0028*/ 	.byte	0x04, 0x17
        /*002a*/ 	.short	(.L_19 - .L_18)
.L_18:
        /*002c*/ 	.word	0x00000000
        /*0030*/ 	.short	0x0003
        /*0032*/ 	.short	0x0010
        /*0034*/ 	.byte	0x00, 0xf5, 0x21, 0x00


	//----- nvinfo : EIATTR_KPARAM_INFO
	.align		4
.L_19:
        /*0038*/ 	.byte	0x04, 0x17
        /*003a*/ 	.short	(.L_21 - .L_20)
.L_20:
        /*003c*/ 	.word	0x00000000
        /*0040*/ 	.short	0x0002
        /*0042*/ 	.short	0x0008
        /*0044*/ 	.byte	0x00, 0xf0, 0x11, 0x00


	//----- nvinfo : EIATTR_KPARAM_INFO
	.align		4
.L_21:
        /*0048*/ 	.byte	0x04, 0x17
        /*004a*/ 	.short	(.L_23 - .L_22)
.L_22:
        /*004c*/ 	.word	0x00000000
        /*0050*/ 	.short	0x0001
        /*0052*/ 	.short	0x0004
        /*0054*/ 	.byte	0x00, 0xf0, 0x11, 0x00


	//----- nvinfo : EIATTR_KPARAM_INFO
	.align		4
.L_23:
        /*0058*/ 	.byte	0x04, 0x17
        /*005a*/ 	.short	(.L_25 - .L_24)
.L_24:
        /*005c*/ 	.word	0x00000000
        /*0060*/ 	.short	0x0000
        /*0062*/ 	.short	0x0000
        /*0064*/ 	.byte	0x00, 0xf0, 0x11, 0x00


	//----- nvinfo : EIATTR_SPARSE_MMA_MASK
	.align		4
.L_25:
        /*0068*/ 	.byte	0x03, 0x50
        /*006a*/ 	.short	0x0000


	//----- nvinfo : EIATTR_MAXREG_COUNT
	.align		4
        /*006c*/ 	.byte	0x03, 0x1b
        /*006e*/ 	.short	0x00ff


	//----- nvinfo : EIATTR_MERCURY_ISA_VERSION
	.align		4
        /*0070*/ 	.byte	0x03, 0x5f
        /*0072*/ 	.short	0x0101


	//----- nvinfo : EIATTR_VRC_CTA_INIT_COUNT
	.align		4
        /*0074*/ 	.byte	0x02, 0x4a
	.zero		1
	.zero		1


	//----- nvinfo : EIATTR_EXIT_INSTR_OFFSETS
	.align		4
        /*0078*/ 	.byte	0x04, 0x1c
        /*007a*/ 	.short	(.L_27 - .L_26)


	//   ....[0]....
.L_26:
        /*007c*/ 	.word	0x00000010


	//----- nvinfo : EIATTR_CBANK_PARAM_SIZE
	.align		4
.L_27:
        /*0080*/ 	.byte	0x03, 0x19
        /*0082*/ 	.short	0x0028


	//----- nvinfo : EIATTR_PARAM_CBANK
	.align		4
        /*0084*/ 	.byte	0x04, 0x0a
        /*0086*/ 	.short	(.L_29 - .L_28)
	.align		4
.L_28:
        /*0088*/ 	.word	index@(.nv.constant0._ZN13matmul_l1_reg13matmul_l1_regEiiiPKfS1_Pf)
        /*008c*/ 	.short	0x0380
        /*008e*/ 	.short	0x0028


	//----- nvinfo : EIATTR_SW_WAR
	.align		4
.L_29:
        /*0090*/ 	.byte	0x04, 0x36
        /*0092*/ 	.short	(.L_31 - .L_30)
.L_30:
        /*0094*/ 	.word	0x00000008
.L_31:


//--------------------- .nv.info._ZN9matmul_l19matmul_l1EiiiPKfS1_Pf --------------------------
	.section	.nv.info._ZN9matmul_l19matmul_l1EiiiPKfS1_Pf,"",@"SHT_CUDA_INFO"
	.sectionflags	@""
	.align	4


	//----- nvinfo : EIATTR_CUDA_API_VERSION
	.align		4
        /*0000*/ 	.byte	0x04, 0x37
        /*0002*/ 	.short	(.L_33 - .L_32)
.L_32:
        /*0004*/ 	.word	0x00000082


	//----- nvinfo : EIATTR_KPARAM_INFO
	.align		4
.L_33:
        /*0008*/ 	.byte	0x04, 0x17
        /*000a*/ 	.short	(.L_35 - .L_34)
.L_34:
        /*000c*/ 	.word	0x00000000
        /*0010*/ 	.short	0x0005
        /*0012*/ 	.short	0x0020
        /*0014*/ 	.byte	0x00, 0xf5, 0x21, 0x00


	//----- nvinfo : EIATTR_KPARAM_INFO
	.align		4
.L_35:
        /*0018*/ 	.byte	0x04, 0x17
        /*001a*/ 	.short	(.L_37 - .L_36)
.L_36:
        /*001c*/ 	.word	0x00000000
        /*0020*/ 	.short	0x0004
        /*0022*/ 	.short	0x0018
        /*0024*/ 	.byte	0x00, 0xf5, 0x21, 0x00


	//----- nvinfo : EIATTR_KPARAM_INFO
	.align		4
.L_37:
        /*0028*/ 	.byte	0x04, 0x17
        /*002a*/ 	.short	(.L_39 - .L_38)
.L_38:
        /*002c*/ 	.word	0x00000000
        /*0030*/ 	.short	0x0003
        /*0032*/ 	.short	0x0010
        /*0034*/ 	.byte	0x00, 0xf5, 0x21, 0x00


	//----- nvinfo : EIATTR_KPARAM_INFO
	.align		4
.L_39:
        /*0038*/ 	.byte	0x04, 0x17
        /*003a*/ 	.short	(.L_41 - .L_40)
.L_40:
        /*003c*/ 	.word	0x00000000
        /*0040*/ 	.short	0x0002
        /*0042*/ 	.short	0x0008
        /*0044*/ 	.byte	0x00, 0xf0, 0x11, 0x00


	//----- nvinfo : EIATTR_KPARAM_INFO
	.align		4
.L_41:
        /*0048*/ 	.byte	0x04, 0x17
        /*004a*/ 	.short	(.L_43 - .L_42)
.L_42:
        /*004c*/ 	.word	0x00000000
        /*0050*/ 	.short	0x0001
        /*0052*/ 	.short	0x0004
        /*0054*/ 	.byte	0x00, 0xf0, 0x11, 0x00


	//----- nvinfo : EIATTR_KPARAM_INFO
	.align		4
.L_43:
        /*0058*/ 	.byte	0x04, 0x17
        /*005a*/ 	.short	(.L_45 - .L_44)
.L_44:
        /*005c*/ 	.word	0x00000000
        /*0060*/ 	.short	0x0000
        /*0062*/ 	.short	0x0000
        /*0064*/ 	.byte	0x00, 0xf0, 0x11, 0x00


	//----- nvinfo : EIATTR_SPARSE_MMA_MASK
	.align		4
.L_45:
        /*0068*/ 	.byte	0x03, 0x50
        /*006a*/ 	.short	0x0000


	//----- nvinfo : EIATTR_MAXREG_COUNT
	.align		4
        /*006c*/ 	.byte	0x03, 0x1b
        /*006e*/ 	.short	0x00ff


	//----- nvinfo : EIATTR_NUM_BARRIERS
	.align		4
        /*0070*/ 	.byte	0x02, 0x4c
        /*0072*/ 	.byte	0x01
	.zero		1


	//----- nvinfo : EIATTR_MERCURY_ISA_VERSION
	.align		4
        /*0074*/ 	.byte	0x03, 0x5f
        /*0076*/ 	.short	0x0101


	//----- nvinfo : EIATTR_VRC_CTA_INIT_COUNT
	.align		4
        /*0078*/ 	.byte	0x02, 0x4a
	.zero		1
	.zero		1


	//----- nvinfo : EIATTR_EXIT_INSTR_OFFSETS
	.align		4
        /*007c*/ 	.byte	0x04, 0x1c
        /*007e*/ 	.short	(.L_47 - .L_46)


	//   ....[0]....
.L_46:
        /*0080*/ 	.word	0x000018a0


	//   ....[1]....
        /*0084*/ 	.word	0x000018f0


	//----- nvinfo : EIATTR_CBANK_PARAM_SIZE
	.align		4
.L_47:
        /*0088*/ 	.byte	0x03, 0x19
        /*008a*/ 	.short	0x0028


	//----- nvinfo : EIATTR_PARAM_CBANK
	.align		4
        /*008c*/ 	.byte	0x04, 0x0a
        /*008e*/ 	.short	(.L_49 - .L_48)
	.align		4
.L_48:
        /*0090*/ 	.word	index@(.nv.constant0._ZN9matmul_l19matmul_l1EiiiPKfS1_Pf)
        /*0094*/ 	.short	0x0380
        /*0096*/ 	.short	0x0028


	//----- nvinfo : EIATTR_SW_WAR
	.align		4
.L_49:
        /*0098*/ 	.byte	0x04, 0x36
        /*009a*/ 	.short	(.L_51 - .L_50)
.L_50:
        /*009c*/ 	.word	0x00000008
.L_51:


//--------------------- .nv.callgraph             --------------------------
	.section	.nv.callgraph,"",@"SHT_CUDA_CALLGRAPH"
	.align	4
	.sectionentsize	8
	.align		4
        /*0000*/ 	.word	0x00000000
	.align		4
        /*0004*/ 	.word	0xffffffff
	.align		4
        /*0008*/ 	.word	0x00000000
	.align		4
        /*000c*/ 	.word	0xfffffffe
	.align		4
        /*0010*/ 	.word	0x00000000
	.align		4
        /*0014*/ 	.word	0xfffffffd
	.align		4
        /*0018*/ 	.word	0x00000000
	.align		4
        /*001c*/ 	.word	0xfffffffc


//--------------------- .text._ZN13matmul_l1_reg13matmul_l1_regEiiiPKfS1_Pf --------------------------
	.section	.text._ZN13matmul_l1_reg13matmul_l1_regEiiiPKfS1_Pf,"ax",@progbits
	.align	128
        .global         _ZN13matmul_l1_reg13matmul_l1_regEiiiPKfS1_Pf
        .type           _ZN13matmul_l1_reg13matmul_l1_regEiiiPKfS1_Pf,@function
        .size           _ZN13matmul_l1_reg13matmul_l1_regEiiiPKfS1_Pf,(.L_x_6 - _ZN13matmul_l1_reg13matmul_l1_regEiiiPKfS1_Pf)
        .other          _ZN13matmul_l1_reg13matmul_l1_regEiiiPKfS1_Pf,@"STO_CUDA_ENTRY STV_DEFAULT"
_ZN13matmul_l1_reg13matmul_l1_regEiiiPKfS1_Pf:
.text._ZN13matmul_l1_reg13matmul_l1_regEiiiPKfS1_Pf:
[----:B------:R-:W-:Y:S01]  /*0000*/  LDC R1, c[0x0][0x37c] ;  /* 0x0000df00ff017b82 */ /* 0x000fe20000000800 */
[----:B------:R-:W-:Y:S05]  /*0010*/  EXIT ;  /* 0x000000000000794d */ /* 0x000fea0003800000 */
.L_x_0:
[----:B------:R-:W-:-:S00]  /*0020*/  BRA `(.L_x_0) ;  /* 0xfffffffc00fc7947 */ /* 0x000fc0000383ffff */
[----:B------:R-:W-:-:S00]  /*0030*/  NOP ;  /* 0x0000000000007918 */ /* 0x000fc00000000000 */
        /* <DEDUP_REMOVED lines=12> */
.L_x_6:


//--------------------- .text._ZN9matmul_l19matmul_l1EiiiPKfS1_Pf --------------------------
	.section	.text._ZN9matmul_l19matmul_l1EiiiPKfS1_Pf,"ax",@progbits
	.align	128
        .global         _ZN9matmul_l19matmul_l1EiiiPKfS1_Pf
        .type           _ZN9matmul_l19matmul_l1EiiiPKfS1_Pf,@function
        .size           _ZN9matmul_l19matmul_l1EiiiPKfS1_Pf,(.L_x_7 - _ZN9matmul_l19matmul_l1EiiiPKfS1_Pf)
        .other          _ZN9matmul_l19matmul_l1EiiiPKfS1_Pf,@"STO_CUDA_ENTRY STV_DEFAULT"
_ZN9matmul_l19matmul_l1EiiiPKfS1_Pf:
.text._ZN9matmul_l19matmul_l1EiiiPKfS1_Pf:
[----:B------:R-:W-:Y:S01]  /*0000*/  LDC R1, c[0x0][0x37c] ;  /* 0x0000df00ff017b82 */ /* 0x000fe20000000800 */
[----:B------:R-:W0:Y:S01]  /*0010*/  S2R R0, SR_TID.Y ;  /* 0x0000000000007919 */ /* 0x000e220000002200 */
[----:B------:R-:W1:Y:S06]  /*0020*/  LDCU UR9, c[0x0][0x388] ;  /* 0x00007100ff0977ac */ /* 0x000e6c0008000800 */
[----:B------:R-:W0:Y:S01]  /*0030*/  LDC R3, c[0x0][0x364] ;  /* 0x0000d900ff037b82 */ /* 0x000e220000000800 */
[----:B------:R-:W-:Y:S01]  /*0040*/  HFMA2 R22, -RZ, RZ, 0, 0 ;  /* 0x00000000ff167431 */ /* 0x000fe200000001ff */
[----:B------:R-:W2:Y:S01]  /*0050*/  S2R R2, SR_TID.X ;  /* 0x0000000000027919 */ /* 0x000ea20000002100 */
[----:B------:R-:W3:Y:S05]  /*0060*/  LDCU.64 UR12, c[0x0][0x358] ;  /* 0x00006b00ff0c77ac */ /* 0x000eea0008000a00 */
[----:B------:R-:W0:Y:S08]  /*0070*/  S2UR UR5, SR_CTAID.Y ;  /* 0x00000000000579c3 */ /* 0x000e300000002600 */
[----:B------:R-:W2:Y:S01]  /*0080*/  S2UR UR6, SR_CTAID.X ;  /* 0x00000000000679c3 */ /* 0x000ea20000002500 */
[----:B-1----:R-:W-:-:S02]  /*0090*/  UISETP.GE.AND UP0, UPT, UR9, 0x10, UPT ;  /* 0x000000100900788c */ /* 0x002fc4000bf06270 */
[----:B------:R-:W-:-:S04]  /*00a0*/  USHF.R.S32.HI UR4, URZ, 0x1f, UR9 ;  /* 0x0000001fff047899 */ /* 0x000fc80008011409 */
[----:B------:R-:W-:Y:S01]  /*00b0*/  ULEA.HI UR4, UR4, UR9, URZ, 0x4 ;  /* 0x0000000904047291 */ /* 0x000fe2000f8f20ff */
[----:B------:R-:W2:Y:S01]  /*00c0*/  LDC R19, c[0x0][0x360] ;  /* 0x0000d800ff137b82 */ /* 0x000ea20000000800 */
[----:B0-----:R-:W-:Y:S02]  /*00d0*/  IMAD R18, R3, UR5, R0 ;  /* 0x0000000503127c24 */ /* 0x001fe4000f8e0200 */
[----:B--2---:R-:W-:Y:S01]  /*00e0*/  IMAD R19, R19, UR6, R2 ;  /* 0x0000000613137c24 */ /* 0x004fe2000f8e0202 */
[----:B---3--:R-:W-:Y:S07]  /*00f0*/  BRA.U !UP0, `(.L_x_1) ;  /* 0x0000001508dc7547 */ /* 0x008fee000b800000 */
[----:B------:R-:W0:Y:S01]  /*0100*/  S2UR UR7, SR_CgaCtaId ;  /* 0x00000000000779c3 */ /* 0x000e220000008800 */
[----:B------:R-:W-:Y:S01]  /*0110*/  USHF.R.S32.HI UR4, URZ, 0x4, UR4 ;  /* 0x00000004ff047899 */ /* 0x000fe20008011404 */
[----:B------:R-:W-:Y:S01]  /*0120*/  IMAD R16, R18, UR9, R2 ;  /* 0x0000000912107c24 */ /* 0x000fe2000f8e0202 */
[----:B------:R-:W-:Y:S01]  /*0130*/  UMOV UR5, 0x400 ;  /* 0x0000040000057882 */ /* 0x000fe20000000000 */
[----:B------:R-:W-:Y:S01]  /*0140*/  MOV R22, RZ ;  /* 0x000000ff00167202 */ /* 0x000fe20000000f00 */
[----:B------:R-:W-:Y:S01]  /*0150*/  UIADD3 UR8, UPT, UPT, UR4, -0x1, URZ ;  /* 0xffffffff04087890 */ /* 0x000fe2000fffe0ff */
[----:B------:R-:W-:Y:S01]  /*0160*/  MOV R3, RZ ;  /* 0x000000ff00037202 */ /* 0x000fe20000000f00 */
[----:B------:R-:W-:Y:S02]  /*0170*/  ULOP3.LUT UP0, UR10, UR4, 0x3, URZ, 0xc0, !UPT ;  /* 0x00000003040a7892 */ /* 0x000fe4000f80c0ff */
[----:B------:R-:W-:Y:S02]  /*0180*/  UISETP.GE.U32.AND UP1, UPT, UR8, 0x3, UPT ;  /* 0x000000030800788c */ /* 0x000fe4000bf26070 */
[----:B0-----:R-:W-:-:S06]  /*0190*/  ULEA UR6, UR7, UR5, 0x18 ;  /* 0x0000000507067291 */ /* 0x001fcc000f8ec0ff */
[----:B------:R-:W-:Y:S01]  /*01a0*/  LEA R17, R0, UR6, 0x6 ;  /* 0x0000000600117c11 */ /* 0x000fe2000f8e30ff */
[----:B------:R-:W-:Y:S06]  /*01b0*/  BRA.U !UP1, `(.L_x_2) ;  /* 0x0000000d09247547 */ /* 0x000fec000b800000 */
[----:B------:R-:W0:Y:S01]  /*01c0*/  LDC R12, c[0x0][0x384] ;  /* 0x0000e100ff0c7b82 */ /* 0x000e220000000800 */
[----:B------:R-:W-:Y:S01]  /*01d0*/  UIADD3 UR6, UPT, UPT, UR5, 0x400, URZ ;  /* 0x0000040005067890 */ /* 0x000fe2000fffe0ff */
[C---:B------:R-:W-:Y:S01]  /*01e0*/  IADD3 R27, PT, PT, R0.reuse, 0x30, RZ ;  /* 0x00000030001b7810 */ /* 0x040fe20007ffe0ff */
[----:B------:R-:W-:Y:S01]  /*01f0*/  ULOP3.LUT UR8, UR4, 0x7fffffc, URZ, 0xc0, !UPT ;  /* 0x07fffffc04087892 */ /* 0x000fe2000f8ec0ff */
[C---:B------:R-:W-:Y:S01]  /*0200*/  IADD3 R25, PT, PT, R0.reuse, 0x20, RZ ;  /* 0x0000002000197810 */ /* 0x040fe20007ffe0ff */
[----:B------:R-:W-:Y:S01]  /*0210*/  ULEA UR6, UR7, UR6, 0x18 ;  /* 0x0000000607067291 */ /* 0x000fe2000f8ec0ff */
[----:B------:R-:W-:Y:S01]  /*0220*/  IADD3 R23, PT, PT, R0, 0x10, RZ ;  /* 0x0000001000177810 */ /* 0x000fe20007ffe0ff */
[----:B------:R-:W-:Y:S01]  /*0230*/  HFMA2 R22, -RZ, RZ, 0, 0 ;  /* 0x00000000ff167431 */ /* 0x000fe200000001ff */
[----:B------:R-:W-:Y:S01]  /*0240*/  MOV R20, R16 ;  /* 0x0000001000147202 */ /* 0x000fe20000000f00 */
[----:B------:R-:W-:Y:S01]  /*0250*/  UIADD3 UR9, UPT, UPT, -UR8, URZ, URZ ;  /* 0x000000ff08097290 */ /* 0x000fe2000fffe1ff */
[----:B------:R-:W-:-:S02]  /*0260*/  LEA R14, R2, R17, 0x2 ;  /* 0x00000011020e7211 */ /* 0x000fc400078e10ff */
[----:B------:R-:W-:Y:S02]  /*0270*/  LEA R15, R2, UR6, 0x2 ;  /* 0x00000006020f7c11 */ /* 0x000fe4000f8e10ff */
[----:B------:R-:W-:Y:S02]  /*0280*/  MOV R3, UR8 ;  /* 0x0000000800037c02 */ /* 0x000fe40008000f00 */
[C---:B------:R-:W-:Y:S01]  /*0290*/  LEA R13, R0.reuse, R15, 0x6 ;  /* 0x0000000f000d7211 */ /* 0x040fe200078e30ff */
[-CC-:B0-----:R-:W-:Y:S02]  /*02a0*/  IMAD R27, R27, R12.reuse, R19.reuse ;  /* 0x0000000c1b1b7224 */ /* 0x181fe400078e0213 */
[-CC-:B------:R-:W-:Y:S02]  /*02b0*/  IMAD R25, R25, R12.reuse, R19.reuse ;  /* 0x0000000c19197224 */ /* 0x180fe400078e0213 */
[-CC-:B------:R-:W-:Y:S02]  /*02c0*/  IMAD R23, R23, R12.reuse, R19.reuse ;  /* 0x0000000c17177224 */ /* 0x180fe400078e0213 */
[----:B------:R-:W-:-:S07]  /*02d0*/  IMAD R21, R0, R12, R19 ;  /* 0x0000000c00157224 */ /* 0x000fce00078e0213 */
.L_x_3:
[----:B------:R-:W0:Y:S08]  /*02e0*/  LDC.64 R28, c[0x0][0x390] ;  /* 0x0000e400ff1c7b82 */ /* 0x000e300000000a00 */
[----:B------:R-:W1:Y:S01]  /*02f0*/  LDC.64 R8, c[0x0][0x398] ;  /* 0x0000e600ff087b82 */ /* 0x000e620000000a00 */
[----:B0-----:R-:W-:-:S05]  /*0300*/  IMAD.WIDE R28, R20, 0x4, R28 ;  /* 0x00000004141c7825 */ /* 0x001fca00078e021c */
[----:B------:R-:W2:Y:S01]  /*0310*/  LDG.E R24, desc[UR12][R28.64] ;  /* 0x0000000c1c187981 */ /* 0x000ea2000c1e1900 */
[----:B-1----:R-:W-:-:S06]  /*0320*/  IMAD.WIDE R10, R21, 0x4, R8 ;  /* 0x00000004150a7825 */ /* 0x002fcc00078e0208 */
[----:B------:R-:W3:Y:S04]  /*0330*/  LDG.E R10, desc[UR12][R10.64] ;  /* 0x0000000c0a0a7981 */ /* 0x000ee8000c1e1900 */
[----:B--2---:R-:W-:Y:S04]  /*0340*/  STS [R14], R24 ;  /* 0x000000180e007388 */ /* 0x004fe80000000800 */
[----:B---3--:R-:W-:Y:S01]  /*0350*/  STS [R13], R10 ;  /* 0x0000000a0d007388 */ /* 0x008fe20000000800 */
[----:B------:R-:W-:Y:S06]  /*0360*/  BAR.SYNC.DEFER_BLOCKING 0x0 ;  /* 0x0000000000007b1d */ /* 0x000fec0000010000 */
[----:B------:R-:W-:Y:S04]  /*0370*/  LDS R26, [R15] ;  /* 0x000000000f1a7984 */ /* 0x000fe80000000800 */
[----:B------:R-:W0:Y:S04]  /*0380*/  LDS.128 R4, [R17] ;  /* 0x0000000011047984 */ /* 0x000e280000000c00 */
[----:B------:R-:W-:Y:S04]  /*0390*/  LDS R24, [R15+0x100] ;  /* 0x000100000f187984 */ /* 0x000fe80000000800 */
[----:B------:R-:W-:Y:S01]  /*03a0*/  LDS R10, [R15+0x200] ;  /* 0x000200000f0a7984 */ /* 0x000fe20000000800 */
[----:B0-----:R-:W-:-:S03]  /*03b0*/  FFMA R4, R4, R26, R22 ;  /* 0x0000001a04047223 */ /* 0x001fc60000000016 */
[----:B------:R-:W0:Y:S02]  /*03c0*/  LDS R22, [R15+0x40] ;  /* 0x000040000f167984 */ /* 0x000e240000000800 */
[----:B0-----:R-:W-:Y:S02]  /*03d0*/  FFMA R5, R22, R5, R4 ;  /* 0x0000000516057223 */ /* 0x001fe40000000004 */
[----:B------:R-:W0:Y:S04]  /*03e0*/  LDS R4, [R15+0x80] ;  /* 0x000080000f047984 */ /* 0x000e280000000800 */
[----:B------:R-:W1:Y:S01]  /*03f0*/  LDS R22, [R15+0xc0] ;  /* 0x0000c0000f167984 */ /* 0x000e620000000800 */
[----:B0-----:R-:W-:-:S04]  /*0400*/  FFMA R4, R4, R6, R5 ;  /* 0x0000000604047223 */ /* 0x001fc80000000005 */
[----:B-1----:R-:W-:Y:S02]  /*0410*/  FFMA R11, R22, R7, R4 ;  /* 0x00000007160b7223 */ /* 0x002fe40000000004 */
[----:B------:R-:W0:Y:S02]  /*0420*/  LDS.128 R4, [R17+0x10] ;  /* 0x0000100011047984 */ /* 0x000e240000000c00 */
[----:B0-----:R-:W-:Y:S02]  /*0430*/  FFMA R4, R4, R24, R11 ;  /* 0x0000001804047223 */ /* 0x001fe4000000000b */
        /* <DEDUP_REMOVED lines=8> */
[----:B------:R-:W0:Y:S04]  /*04c0*/  LDS R11, [R15+0x240] ;  /* 0x000240000f0b7984 */ /* 0x000e280000000800 */
[----:B------:R-:W-:Y:S01]  /*04d0*/  LDS R10, [R15+0x300] ;  /* 0x000300000f0a7984 */ /* 0x000fe20000000800 */
[----:B0-----:R-:W-:-:S03]  /*04e0*/  FFMA R5, R11, R5, R4 ;  /* 0x000000050b057223 */ /* 0x001fc60000000004 */
[----:B------:R-:W0:Y:S04]  /*04f0*/  LDS R4, [R15+0x280] ;  /* 0x000280000f047984 */ /* 0x000e280000000800 */
[----:B------:R-:W1:Y:S01]  /*0500*/  LDS R11, [R15+0x2c0] ;  /* 0x0002c0000f0b7984 */ /* 0x000e620000000800 */
[----:B0-----:R-:W-:-:S04]  /*0510*/  FFMA R4, R4, R6, R5 ;  /* 0x0000000604047223 */ /* 0x001fc80000000005 */
[----:B-1----:R-:W-:Y:S02]  /*0520*/  FFMA R11, R11, R7, R4 ;  /* 0x000000070b0b7223 */ /* 0x002fe40000000004 */
[----:B------:R-:W0:Y:S02]  /*0530*/  LDS.128 R4, [R17+0x30] ;  /* 0x0000300011047984 */ /* 0x000e240000000c00 */
[----:B0-----:R-:W-:Y:S02]  /*0540*/  FFMA R4, R4, R10, R11 ;  /* 0x0000000a04047223 */ /* 0x001fe4000000000b */
[----:B------:R-:W0:Y:S04]  /*0550*/  LDS R11, [R15+0x340] ;  /* 0x000340000f0b7984 */ /* 0x000e280000000800 */
[----:B------:R-:W1:Y:S01]  /*0560*/  LDS R10, [R15+0x380] ;  /* 0x000380000f0a7984 */ /* 0x000e620000000800 */
[----:B0-----:R-:W-:-:S04]  /*0570*/  FFMA R5, R11, R5, R4 ;  /* 0x000000050b057223 */ /* 0x001fc80000000004 */
[----:B-1----:R-:W-:Y:S02]  /*0580*/  FFMA R6, R10, R6, R5 ;  /* 0x000000060a067223 */ /* 0x002fe40000000005 */
[----:B------:R-:W0:Y:S01]  /*0590*/  LDS R5, [R15+0x3c0] ;  /* 0x0003c0000f057984 */ /* 0x000e220000000800 */
[----:B------:R-:W-:Y:S01]  /*05a0*/  BAR.SYNC.DEFER_BLOCKING 0x0 ;  /* 0x0000000000007b1d */ /* 0x000fe20000010000 */
[----:B------:R-:W-:-:S05]  /*05b0*/  IMAD.WIDE R10, R23, 0x4, R8 ;  /* 0x00000004170a7825 */ /* 0x000fca00078e0208 */
[----:B------:R-:W2:Y:S04]  /*05c0*/  LDG.E R24, desc[UR12][R28.64+0x40] ;  /* 0x0000400c1c187981 */ /* 0x000ea8000c1e1900 */
[----:B------:R-:W3:Y:S01]  /*05d0*/  LDG.E R10, desc[UR12][R10.64] ;  /* 0x0000000c0a0a7981 */ /* 0x000ee2000c1e1900 */
[----:B0-----:R-:W-:-:S03]  /*05e0*/  FFMA R22, R5, R7, R6 ;  /* 0x0000000705167223 */ /* 0x001fc60000000006 */
        /* <DEDUP_REMOVED lines=10> */
[----:B------:R-:W0:Y:S02]  /*0690*/  LDS R4, [R15+0x80] ;  /* 0x000080000f047984 */ /* 0x000e240000000800 */
[----:B0-----:R-:W-:-:S04]  /*06a0*/  FFMA R4, R4, R6, R5 ;  /* 0x0000000604047223 */ /* 0x001fc80000000005 */
[----:B------:R-:W-:Y:S02]  /*06b0*/  FFMA R11, R11, R7, R4 ;  /* 0x000000070b0b7223 */ /* 0x000fe40000000004 */
        /* <DEDUP_REMOVED lines=41> */
[----:B------:R-:W-:Y:S01]  /*0950*/  LDS R22, [R15+0x3c0] ;  /* 0x0003c0000f167984 */ /* 0x000fe20000000800 */
        /* <DEDUP_REMOVED lines=22> */
[----:B------:R-:W0:Y:S02]  /*0ac0*/  LDS R11, [R15+0x340] ;  /* 0x000340000f0b7984 */ /* 0x000e240000000800 */
[----:B0-----:R-:W-:Y:S01]  /*0ad0*/  FFMA R11, R11, R5, R4 ;  /* 0x000000050b0b7223 */ /* 0x001fe20000000004 */
[----:B------:R-:W-:Y:S02]  /*0ae0*/  IMAD.WIDE R4, R27, 0x4, R8 ;  /* 0x000000041b047825 */ /* 0x000fe400078e0208 */
[----:B------:R-:W0:Y:S01]  /*0af0*/  LDS R8, [R15+0x380] ;  /* 0x000380000f087984 */ /* 0x000e220000000800 */
[----:B------:R-:W-:Y:S06]  /*0b00*/  BAR.SYNC.DEFER_BLOCKING 0x0 ;  /* 0x0000000000007b1d */ /* 0x000fec0000010000 */
[----:B------:R-:W2:Y:S04]  /*0b10*/  LDG.E R29, desc[UR12][R28.64+0xc0] ;  /* 0x0000c00c1c1d7981 */ /* 0x000ea8000c1e1900 */
[----:B------:R-:W3:Y:S01]  /*0b20*/  LDG.E R4, desc[UR12][R4.64] ;  /* 0x0000000c04047981 */ /* 0x000ee2000c1e1900 */
[----:B0-----:R-:W-:-:S04]  /*0b30*/  FFMA R26, R8, R6, R11 ;  /* 0x00000006081a7223 */ /* 0x001fc8000000000b */
[----:B------:R-:W-:Y:S01]  /*0b40*/  FFMA R7, R22, R7, R26 ;  /* 0x0000000716077223 */ /* 0x000fe2000000001a */
[----:B------:R-:W-:-:S04]  /*0b50*/  UIADD3 UR9, UPT, UPT, UR9, 0x4, URZ ;  /* 0x0000000409097890 */ /* 0x000fc8000fffe0ff */
[----:B------:R-:W-:Y:S01]  /*0b60*/  UISETP.NE.AND UP1, UPT, UR9, URZ, UPT ;  /* 0x000000ff0900728c */ /* 0x000fe2000bf25270 */
[----:B------:R-:W-:Y:S02]  /*0b70*/  IADD3 R20, PT, PT, R20, 0x40, RZ ;  /* 0x0000004014147810 */ /* 0x000fe40007ffe0ff */
[C---:B------:R-:W-:Y:S02]  /*0b80*/  LEA R27, R12.reuse, R27, 0x6 ;  /* 0x0000001b0c1b7211 */ /* 0x040fe400078e30ff */
[C---:B------:R-:W-:Y:S02]  /*0b90*/  LEA R25, R12.reuse, R25, 0x6 ;  /* 0x000000190c197211 */ /* 0x040fe400078e30ff */
[C---:B------:R-:W-:Y:S02]  /*0ba0*/  LEA R23, R12.reuse, R23, 0x6 ;  /* 0x000000170c177211 */ /* 0x040fe400078e30ff */
[----:B------:R-:W-:Y:S01]  /*0bb0*/  LEA R21, R12, R21, 0x6 ;  /* 0x000000150c157211 */ /* 0x000fe200078e30ff */
[----:B--2---:R-:W-:Y:S04]  /*0bc0*/  STS [R14], R29 ;  /* 0x0000001d0e007388 */ /* 0x004fe80000000800 */
[----:B---3--:R-:W-:Y:S01]  /*0bd0*/  STS [R13], R4 ;  /* 0x000000040d007388 */ /* 0x008fe20000000800 */
[----:B------:R-:W-:Y:S06]  /*0be0*/  BAR.SYNC.DEFER_BLOCKING 0x0 ;  /* 0x0000000000007b1d */ /* 0x000fec0000010000 */
[----:B------:R-:W-:Y:S04]  /*0bf0*/  LDS R24, [R15] ;  /* 0x000000000f187984 */ /* 0x000fe80000000800 */
[----:B------:R-:W0:Y:S04]  /*0c00*/  LDS.128 R8, [R17] ;  /* 0x0000000011087984 */ /* 0x000e280000000c00 */
[----:B------:R-:W1:Y:S04]  /*0c10*/  LDS R5, [R15+0x40] ;  /* 0x000040000f057984 */ /* 0x000e680000000800 */
[----:B------:R-:W2:Y:S04]  /*0c20*/  LDS R6, [R15+0x80] ;  /* 0x000080000f067984 */ /* 0x000ea80000000800 */
[----:B------:R-:W3:Y:S04]  /*0c30*/  LDS R22, [R15+0xc0] ;  /* 0x0000c0000f167984 */ /* 0x000ee80000000800 */
[----:B------:R-:W-:Y:S01]  /*0c40*/  LDS R29, [R15+0x180] ;  /* 0x000180000f1d7984 */ /* 0x000fe20000000800 */
[----:B0-----:R-:W-:-:S04]  /*0c50*/  FFMA R8, R8, R24, R7 ;  /* 0x0000001808087223 */ /* 0x001fc80000000007 */
[----:B-1----:R-:W-:Y:S02]  /*0c60*/  FFMA R5, R5, R9, R8 ;  /* 0x0000000905057223 */ /* 0x002fe40000000008 */
[----:B------:R-:W-:Y:S02]  /*0c70*/  LDS R9, [R15+0x100] ;  /* 0x000100000f097984 */ /* 0x000fe40000000800 */
[----:B--2---:R-:W-:Y:S02]  /*0c80*/  FFMA R10, R6, R10, R5 ;  /* 0x0000000a060a7223 */ /* 0x004fe40000000005 */
[----:B------:R-:W0:Y:S04]  /*0c90*/  LDS.128 R4, [R17+0x10] ;  /* 0x0000100011047984 */ /* 0x000e280000000c00 */
[----:B------:R-:W1:Y:S01]  /*0ca0*/  LDS R8, [R15+0x140] ;  /* 0x000140000f087984 */ /* 0x000e620000000800 */
[----:B---3--:R-:W-:-:S03]  /*0cb0*/  FFMA R11, R22, R11, R10 ;  /* 0x0000000b160b7223 */ /* 0x008fc6000000000a */
[----:B------:R-:W2:Y:S01]  /*0cc0*/  LDS R22, [R15+0x1c0] ;  /* 0x0001c0000f167984 */ /* 0x000ea20000000800 */
[----:B0-----:R-:W-:-:S04]  /*0cd0*/  FFMA R4, R4, R9, R11 ;  /* 0x0000000904047223 */ /* 0x001fc8000000000b */
[----:B-1----:R-:W-:Y:S02]  /*0ce0*/  FFMA R4, R8, R5, R4 ;  /* 0x0000000508047223 */ /* 0x002fe40000000004 */
[----:B------:R-:W-:Y:S04]  /*0cf0*/  LDS R5, [R15+0x200] ;  /* 0x000200000f057984 */ /* 0x000fe80000000800 */
[----:B------:R-:W0:Y:S01]  /*0d00*/  LDS.128 R8, [R17+0x20] ;  /* 0x0000200011087984 */ /* 0x000e220000000c00 */
[----:B------:R-:W-:-:S03]  /*0d10*/  FFMA R29, R29, R6, R4 ;  /* 0x000000061d1d7223 */ /* 0x000fc60000000004 */
[----:B------:R-:W1:Y:S01]  /*0d20*/  LDS R4, [R15+0x240] ;  /* 0x000240000f047984 */ /* 0x000e620000000800 */
[----:B--2---:R-:W-:-:S03]  /*0d30*/  FFMA R7, R22, R7, R29 ;  /* 0x0000000716077223 */ /* 0x004fc6000000001d */
[----:B------:R-:W2:Y:S04]  /*0d40*/  LDS R29, [R15+0x280] ;  /* 0x000280000f1d7984 */ /* 0x000ea80000000800 */
[----:B------:R-:W3:Y:S01]  /*0d50*/  LDS R22, [R15+0x2c0] ;  /* 0x0002c0000f167984 */ /* 0x000ee20000000800 */
[----:B0-----:R-:W-:-:S04]  /*0d60*/  FFMA R8, R8, R5, R7 ;  /* 0x0000000508087223 */ /* 0x001fc80000000007 */
[----:B-1----:R-:W-:Y:S02]  /*0d70*/  FFMA R8, R4, R9, R8 ;  /* 0x0000000904087223 */ /* 0x002fe40000000008 */
[----:B------:R-:W-:Y:S04]  /*0d80*/  LDS R9, [R15+0x300] ;  /* 0x000300000f097984 */ /* 0x000fe80000000800 */
[----:B------:R-:W0:Y:S01]  /*0d90*/  LDS.128 R4, [R17+0x30] ;  /* 0x0000300011047984 */ /* 0x000e220000000c00 */
[----:B--2---:R-:W-:-:S03]  /*0da0*/  FFMA R29, R29, R10, R8 ;  /* 0x0000000a1d1d7223 */ /* 0x004fc60000000008 */
[----:B------:R-:W1:Y:S01]  /*0db0*/  LDS R8, [R15+0x340] ;  /* 0x000340000f087984 */ /* 0x000e620000000800 */
[----:B---3--:R-:W-:-:S03]  /*0dc0*/  FFMA R11, R22, R11, R29 ;  /* 0x0000000b160b7223 */ /* 0x008fc6000000001d */
[----:B------:R-:W2:Y:S04]  /*0dd0*/  LDS R10, [R15+0x380] ;  /* 0x000380000f0a7984 */ /* 0x000ea80000000800 */
[----:B------:R-:W3:Y:S01]  /*0de0*/  LDS R29, [R15+0x3c0] ;  /* 0x0003c0000f1d7984 */ /* 0x000ee20000000800 */
[----:B0-----:R-:W-:-:S04]  /*0df0*/  FFMA R4, R4, R9, R11 ;  /* 0x0000000904047223 */ /* 0x001fc8000000000b */
[----:B-1----:R-:W-:-:S04]  /*0e00*/  FFMA R5, R8, R5, R4 ;  /* 0x0000000508057223 */ /* 0x002fc80000000004 */
[----:B--2---:R-:W-:-:S04]  /*0e10*/  FFMA R6, R10, R6, R5 ;  /* 0x000000060a067223 */ /* 0x004fc80000000005 */
[----:B---3--:R-:W-:Y:S01]  /*0e20*/  FFMA R22, R29, R7, R6 ;  /* 0x000000071d167223 */ /* 0x008fe20000000006 */
[----:B------:R-:W-:Y:S06]  /*0e30*/  BAR.SYNC.DEFER_BLOCKING 0x0 ;  /* 0x0000000000007b1d */ /* 0x000fec0000010000 */
[----:B------:R-:W-:Y:S05]  /*0e40*/  BRA.U UP1, `(.L_x_3) ;  /* 0xfffffff501247547 */ /* 0x000fea000b83ffff */
.L_x_2:
[----:B------:R-:W-:Y:S05]  /*0e50*/  BRA.U !UP0, `(.L_x_1) ;  /* 0x0000000908847547 */ /* 0x000fea000b800000 */
[----:B------:R-:W-:Y:S02]  /*0e60*/  UISETP.NE.AND UP0, UPT, UR10, 0x1, UPT ;  /* 0x000000010a00788c */ /* 0x000fe4000bf05270 */
[----:B------:R-:W-:-:S04]  /*0e70*/  ULOP3.LUT UR4, UR4, 0x1, URZ, 0xc0, !UPT ;  /* 0x0000000104047892 */ /* 0x000fc8000f8ec0ff */
[----:B------:R-:W-:-:S03]  /*0e80*/  UISETP.NE.U32.AND UP1, UPT, UR4, 0x1, UPT ;  /* 0x000000010400788c */ /* 0x000fc6000bf25070 */
[----:B------:R-:W-:Y:S08]  /*0e90*/  BRA.U !UP0, `(.L_x_4) ;  /* 0x0000000508947547 */ /* 0x000ff0000b800000 */
[----:B------:R-:W0:Y:S01]  /*0ea0*/  LDC.64 R24, c[0x0][0x390] ;  /* 0x0000e400ff187b82 */ /* 0x000e220000000a00 */
[----:B------:R-:W1:Y:S01]  /*0eb0*/  LDCU UR6, c[0x0][0x384] ;  /* 0x00007080ff0677ac */ /* 0x000e620008000800 */
[C---:B------:R-:W-:Y:S02]  /*0ec0*/  LEA R14, R3.reuse, R0, 0x4 ;  /* 0x00000000030e7211 */ /* 0x040fe400078e20ff */
[----:B------:R-:W-:-:S04]  /*0ed0*/  LEA R5, R3, R16, 0x4 ;  /* 0x0000001003057211 */ /* 0x000fc800078e20ff */
[----:B------:R-:W2:Y:S01]  /*0ee0*/  LDC.64 R12, c[0x0][0x398] ;  /* 0x0000e600ff0c7b82 */ /* 0x000ea20000000a00 */
[----:B-1----:R-:W-:Y:S02]  /*0ef0*/  IMAD R7, R14, UR6, R19 ;  /* 0x000000060e077c24 */ /* 0x002fe4000f8e0213 */
[----:B0-----:R-:W-:-:S04]  /*0f00*/  IMAD.WIDE R24, R5, 0x4, R24 ;  /* 0x0000000405187825 */ /* 0x001fc800078e0218 */
[----:B--2---:R-:W-:Y:S02]  /*0f10*/  IMAD.WIDE R4, R7, 0x4, R12 ;  /* 0x0000000407047825 */ /* 0x004fe400078e020c */
[----:B------:R-:W2:Y:S04]  /*0f20*/  LDG.E R7, desc[UR12][R24.64] ;  /* 0x0000000c18077981 */ /* 0x000ea8000c1e1900 */
[----:B------:R-:W3:Y:S01]  /*0f30*/  LDG.E R26, desc[UR12][R4.64] ;  /* 0x0000000c041a7981 */ /* 0x000ee2000c1e1900 */
[----:B------:R-:W-:Y:S01]  /*0f40*/  UIADD3 UR4, UPT, UPT, UR5, 0x400, URZ ;  /* 0x0000040005047890 */ /* 0x000fe2000fffe0ff */
[----:B------:R-:W-:Y:S02]  /*0f50*/  LEA R20, R2, R17, 0x2 ;  /* 0x0000001102147211 */ /* 0x000fe400078e10ff */
[----:B------:R-:W-:Y:S01]  /*0f60*/  IADD3 R14, PT, PT, R14, 0x10, RZ ;  /* 0x000000100e0e7810 */ /* 0x000fe20007ffe0ff */
[----:B------:R-:W-:-:S06]  /*0f70*/  ULEA UR4, UR7, UR4, 0x18 ;  /* 0x0000000407047291 */ /* 0x000fcc000f8ec0ff */
[----:B------:R-:W-:-:S04]  /*0f80*/  LEA R21, R2, UR4, 0x2 ;  /* 0x0000000402157c11 */ /* 0x000fc8000f8e10ff */
        /* <DEDUP_REMOVED lines=8> */
[----:B------:R-:W-:Y:S04]  /*1010*/  LDS R29, [R21+0x280] ;  /* 0x00028000151d7984 */ /* 0x000fe80000000800 */
[----:B------:R-:W-:Y:S01]  /*1020*/  LDS R26, [R21+0x2c0] ;  /* 0x0002c000151a7984 */ /* 0x000fe20000000800 */
[----:B0-----:R-:W-:-:S03]  /*1030*/  FFMA R22, R8, R27, R22 ;  /* 0x0000001b08167223 */ /* 0x001fc60000000016 */
[----:B------:R-:W0:Y:S01]  /*1040*/  LDS R8, [R21+0xc0] ;  /* 0x0000c00015087984 */ /* 0x000e220000000800 */
[----:B-1----:R-:W-:-:S03]  /*1050*/  FFMA R28, R5, R9, R22 ;  /* 0x00000009051c7223 */ /* 0x002fc60000000016 */
[----:B------:R-:W-:Y:S01]  /*1060*/  LDS R27, [R21+0x100] ;  /* 0x00010000151b7984 */ /* 0x000fe20000000800 */
[----:B--2---:R-:W-:-:S03]  /*1070*/  FFMA R9, R15, R10, R28 ;  /* 0x0000000a0f097223 */ /* 0x004fc6000000001c */
[----:B------:R-:W1:Y:S04]  /*1080*/  LDS.128 R4, [R17+0x10] ;  /* 0x0000100011047984 */ /* 0x000e680000000c00 */
[----:B------:R-:W2:Y:S04]  /*1090*/  LDS R22, [R21+0x140] ;  /* 0x0001400015167984 */ /* 0x000ea80000000800 */
[----:B------:R-:W3:Y:S04]  /*10a0*/  LDS R15, [R21+0x180] ;  /* 0x00018000150f7984 */ /* 0x000ee80000000800 */
[----:B------:R-:W-:Y:S01]  /*10b0*/  LDS R28, [R21+0x340] ;  /* 0x00034000151c7984 */ /* 0x000fe20000000800 */
[----:B0-----:R-:W-:-:S04]  /*10c0*/  FFMA R9, R8, R11, R9 ;  /* 0x0000000b08097223 */ /* 0x001fc80000000009 */
[----:B-1----:R-:W-:Y:S02]  /*10d0*/  FFMA R9, R4, R27, R9 ;  /* 0x0000001b04097223 */ /* 0x002fe40000000009 */
[----:B------:R-:W0:Y:S02]  /*10e0*/  LDS R4, [R21+0x1c0] ;  /* 0x0001c00015047984 */ /* 0x000e240000000800 */
[----:B--2---:R-:W-:Y:S02]  /*10f0*/  FFMA R22, R22, R5, R9 ;  /* 0x0000000516167223 */ /* 0x004fe40000000009 */
[----:B------:R-:W-:Y:S02]  /*1100*/  LDS R5, [R21+0x200] ;  /* 0x0002000015057984 */ /* 0x000fe40000000800 */
[----:B---3--:R-:W-:Y:S02]  /*1110*/  FFMA R15, R15, R6, R22 ;  /* 0x000000060f0f7223 */ /* 0x008fe40000000016 */
[----:B------:R-:W1:Y:S04]  /*1120*/  LDS.128 R8, [R17+0x20] ;  /* 0x0000200011087984 */ /* 0x000e680000000c00 */
[----:B------:R-:W2:Y:S04]  /*1130*/  LDS R27, [R21+0x240] ;  /* 0x00024000151b7984 */ /* 0x000ea80000000800 */
[----:B------:R-:W-:Y:S01]  /*1140*/  LDS R22, [R21+0x3c0] ;  /* 0x0003c00015167984 */ /* 0x000fe20000000800 */
[----:B0-----:R-:W-:-:S04]  /*1150*/  FFMA R7, R4, R7, R15 ;  /* 0x0000000704077223 */ /* 0x001fc8000000000f */
[----:B-1----:R-:W-:Y:S01]  /*1160*/  FFMA R8, R8, R5, R7 ;  /* 0x0000000508087223 */ /* 0x002fe20000000007 */
[----:B------:R-:W-:-:S03]  /*1170*/  IMAD R5, R14, UR6, R19 ;  /* 0x000000060e057c24 */ /* 0x000fc6000f8e0213 */
[----:B--2---:R-:W-:Y:S01]  /*1180*/  FFMA R4, R27, R9, R8 ;  /* 0x000000091b047223 */ /* 0x004fe20000000008 */
[----:B------:R-:W-:Y:S01]  /*1190*/  IMAD.WIDE R8, R5, 0x4, R12 ;  /* 0x0000000405087825 */ /* 0x000fe200078e020c */
[----:B------:R-:W-:Y:S03]  /*11a0*/  LDS R27, [R21+0x300] ;  /* 0x00030000151b7984 */ /* 0x000fe60000000800 */
[----:B------:R-:W-:Y:S02]  /*11b0*/  FFMA R29, R29, R10, R4 ;  /* 0x0000000a1d1d7223 */ /* 0x000fe40000000004 */
[----:B------:R-:W-:Y:S04]  /*11c0*/  LDS R10, [R21+0x380] ;  /* 0x00038000150a7984 */ /* 0x000fe80000000800 */
[----:B------:R-:W0:Y:S01]  /*11d0*/  LDS.128 R12, [R17+0x30] ;  /* 0x00003000110c7984 */ /* 0x000e220000000c00 */
[----:B------:R-:W-:Y:S06]  /*11e0*/  BAR.SYNC.DEFER_BLOCKING 0x0 ;  /* 0x0000000000007b1d */ /* 0x000fec0000010000 */
[----:B------:R-:W2:Y:S04]  /*11f0*/  LDG.E R25, desc[UR12][R24.64+0x40] ;  /* 0x0000400c18197981 */ /* 0x000ea8000c1e1900 */
[----:B------:R-:W3:Y:S01]  /*1200*/  LDG.E R8, desc[UR12][R8.64] ;  /* 0x0000000c08087981 */ /* 0x000ee2000c1e1900 */
[----:B------:R-:W-:Y:S01]  /*1210*/  FFMA R11, R26, R11, R29 ;  /* 0x0000000b1a0b7223 */ /* 0x000fe2000000001d */
[----:B------:R-:W-:-:S03]  /*1220*/  IADD3 R3, PT, PT, R3, 0x2, RZ ;  /* 0x0000000203037810 */ /* 0x000fc60007ffe0ff */
[----:B0-----:R-:W-:-:S04]  /*1230*/  FFMA R11, R12, R27, R11 ;  /* 0x0000001b0c0b7223 */ /* 0x001fc8000000000b */
[----:B------:R-:W-:-:S04]  /*1240*/  FFMA R11, R28, R13, R11 ;  /* 0x0000000d1c0b7223 */ /* 0x000fc8000000000b */
[----:B------:R-:W-:-:S04]  /*1250*/  FFMA R13, R10, R14, R11 ;  /* 0x0000000e0a0d7223 */ /* 0x000fc8000000000b */
[----:B------:R-:W-:Y:S01]  /*1260*/  FFMA R13, R22, R15, R13 ;  /* 0x0000000f160d7223 */ /* 0x000fe2000000000d */
        /* <DEDUP_REMOVED lines=8> */
[----:B------:R-:W-:Y:S04]  /*12f0*/  LDS R27, [R21+0x100] ;  /* 0x00010000151b7984 */ /* 0x000fe80000000800 */
[----:B------:R-:W4:Y:S04]  /*1300*/  LDS.128 R8, [R17+0x10] ;  /* 0x0000100011087984 */ /* 0x000f280000000c00 */
[----:B------:R-:W5:Y:S04]  /*1310*/  LDS R20, [R21+0x140] ;  /* 0x0001400015147984 */ /* 0x000f680000000800 */
[----:B------:R-:W5:Y:S04]  /*1320*/  LDS R23, [R21+0x180] ;  /* 0x0001800015177984 */ /* 0x000f680000000800 */
[----:B------:R-:W5:Y:S01]  /*1330*/  LDS R22, [R21+0x1c0] ;  /* 0x0001c00015167984 */ /* 0x000f620000000800 */
[----:B0-----:R-:W-:-:S03]  /*1340*/  FFMA R13, R4, R25, R13 ;  /* 0x00000019040d7223 */ /* 0x001fc6000000000d */
[----:B------:R-:W-:Y:S01]  /*1350*/  LDS R25, [R21+0x200] ;  /* 0x0002000015197984 */ /* 0x000fe20000000800 */
[----:B-1----:R-:W-:-:S03]  /*1360*/  FFMA R26, R26, R5, R13 ;  /* 0x000000051a1a7223 */ /* 0x002fc6000000000d */
[----:B------:R-:W0:Y:S01]  /*1370*/  LDS.128 R12, [R17+0x20] ;  /* 0x00002000110c7984 */ /* 0x000e220000000c00 */
[----:B--2---:R-:W-:-:S04]  /*1380*/  FFMA R29, R29, R6, R26 ;  /* 0x000000061d1d7223 */ /* 0x004fc8000000001a */
[----:B---3--:R-:W-:Y:S02]  /*1390*/  FFMA R7, R24, R7, R29 ;  /* 0x0000000718077223 */ /* 0x008fe4000000001d */
[----:B------:R-:W1:Y:S02]  /*13a0*/  LDS R24, [R21+0x240] ;  /* 0x0002400015187984 */ /* 0x000e640000000800 */
[----:B----4-:R-:W-:Y:S02]  /*13b0*/  FFMA R7, R8, R27, R7 ;  /* 0x0000001b08077223 */ /* 0x010fe40000000007 */
[----:B------:R-:W2:Y:S02]  /*13c0*/  LDS R27, [R21+0x280] ;  /* 0x00028000151b7984 */ /* 0x000ea40000000800 */
[----:B-----5:R-:W-:Y:S02]  /*13d0*/  FFMA R20, R20, R9, R7 ;  /* 0x0000000914147223 */ /* 0x020fe40000000007 */
[----:B------:R-:W3:Y:S02]  /*13e0*/  LDS R8, [R21+0x2c0] ;  /* 0x0002c00015087984 */ /* 0x000ee40000000800 */
[----:B------:R-:W-:-:S02]  /*13f0*/  FFMA R29, R23, R10, R20 ;  /* 0x0000000a171d7223 */ /* 0x000fc40000000014 */
[----:B------:R-:W-:Y:S02]  /*1400*/  LDS R23, [R21+0x300] ;  /* 0x0003000015177984 */ /* 0x000fe40000000800 */
[----:B------:R-:W-:Y:S02]  /*1410*/  FFMA R11, R22, R11, R29 ;  /* 0x0000000b160b7223 */ /* 0x000fe4000000001d */
[----:B------:R-:W4:Y:S04]  /*1420*/  LDS.128 R4, [R17+0x30] ;  /* 0x0000300011047984 */ /* 0x000f280000000c00 */
[----:B------:R-:W5:Y:S04]  /*1430*/  LDS R10, [R21+0x340] ;  /* 0x00034000150a7984 */ /* 0x000f680000000800 */
[----:B------:R-:W5:Y:S04]  /*1440*/  LDS R9, [R21+0x380] ;  /* 0x0003800015097984 */ /* 0x000f680000000800 */
[----:B------:R-:W5:Y:S01]  /*1450*/  LDS R20, [R21+0x3c0] ;  /* 0x0003c00015147984 */ /* 0x000f620000000800 */
[----:B0-----:R-:W-:-:S04]  /*1460*/  FFMA R11, R12, R25, R11 ;  /* 0x000000190c0b7223 */ /* 0x001fc8000000000b */
[----:B-1----:R-:W-:-:S04]  /*1470*/  FFMA R24, R24, R13, R11 ;  /* 0x0000000d18187223 */ /* 0x002fc8000000000b */
[----:B--2---:R-:W-:-:S04]  /*1480*/  FFMA R27, R27, R14, R24 ;  /* 0x0000000e1b1b7223 */ /* 0x004fc80000000018 */
[----:B---3--:R-:W-:-:S04]  /*1490*/  FFMA R15, R8, R15, R27 ;  /* 0x0000000f080f7223 */ /* 0x008fc8000000001b */
[----:B----4-:R-:W-:-:S04]  /*14a0*/  FFMA R15, R4, R23, R15 ;  /* 0x00000017040f7223 */ /* 0x010fc8000000000f */
[----:B-----5:R-:W-:-:S04]  /*14b0*/  FFMA R10, R10, R5, R15 ;  /* 0x000000050a0a7223 */ /* 0x020fc8000000000f */
[----:B------:R-:W-:-:S04]  /*14c0*/  FFMA R9, R9, R6, R10 ;  /* 0x0000000609097223 */ /* 0x000fc8000000000a */
[----:B------:R-:W-:Y:S01]  /*14d0*/  FFMA R22, R20, R7, R9 ;  /* 0x0000000714167223 */ /* 0x000fe20000000009 */
[----:B------:R-:W-:Y:S06]  /*14e0*/  BAR.SYNC.DEFER_BLOCKING 0x0 ;  /* 0x0000000000007b1d */ /* 0x000fec0000010000 */
.L_x_4:
[----:B------:R-:W-:Y:S05]  /*14f0*/  BRA.U UP1, `(.L_x_1) ;  /* 0x0000000101dc7547 */ /* 0x000fea000b800000 */
[----:B------:R-:W0:Y:S01]  /*1500*/  LDC.64 R4, c[0x0][0x390] ;  /* 0x0000e400ff047b82 */ /* 0x000e220000000a00 */
[----:B------:R-:W1:Y:S01]  /*1510*/  LDCU UR4, c[0x0][0x384] ;  /* 0x00007080ff0477ac */ /* 0x000e620008000800 */
[C---:B------:R-:W-:Y:S02]  /*1520*/  LEA R6, R3.reuse, R0, 0x4 ;  /* 0x0000000003067211 */ /* 0x040fe400078e20ff */
[----:B------:R-:W-:-:S04]  /*1530*/  LEA R3, R3, R16, 0x4 ;  /* 0x0000001003037211 */ /* 0x000fc800078e20ff */
[----:B------:R-:W2:Y:S01]  /*1540*/  LDC.64 R8, c[0x0][0x398] ;  /* 0x0000e600ff087b82 */ /* 0x000ea20000000a00 */
[----:B-1----:R-:W-:Y:S02]  /*1550*/  IMAD R7, R6, UR4, R19 ;  /* 0x0000000406077c24 */ /* 0x002fe4000f8e0213 */
[----:B0-----:R-:W-:-:S05]  /*1560*/  IMAD.WIDE R4, R3, 0x4, R4 ;  /* 0x0000000403047825 */ /* 0x001fca00078e0204 */
[----:B------:R-:W3:Y:S01]  /*1570*/  LDG.E R12, desc[UR12][R4.64] ;  /* 0x0000000c040c7981 */ /* 0x000ee2000c1e1900 */
[----:B--2---:R-:W-:-:S05]  /*1580*/  IMAD.WIDE R8, R7, 0x4, R8 ;  /* 0x0000000407087825 */ /* 0x004fca00078e0208 */
[----:B------:R-:W2:Y:S01]  /*1590*/  LDG.E R13, desc[UR12][R8.64] ;  /* 0x0000000c080d7981 */ /* 0x000ea2000c1e1900 */
[----:B------:R-:W-:-:S04]  /*15a0*/  UIADD3 UR5, UPT, UPT, UR5, 0x400, URZ ;  /* 0x0000040005057890 */ /* 0x000fc8000fffe0ff */
[----:B------:R-:W-:Y:S01]  /*15b0*/  ULEA UR5, UR7, UR5, 0x18 ;  /* 0x0000000507057291 */ /* 0x000fe2000f8ec0ff */
[----:B------:R-:W-:-:S05]  /*15c0*/  LEA R23, R2, R17, 0x2 ;  /* 0x0000001102177211 */ /* 0x000fca00078e10ff */
[----:B------:R-:W-:-:S04]  /*15d0*/  LEA R3, R2, UR5, 0x2 ;  /* 0x0000000502037c11 */ /* 0x000fc8000f8e10ff */
[----:B------:R-:W-:Y:S01]  /*15e0*/  LEA R2, R0, R3, 0x6 ;  /* 0x0000000300027211 */ /* 0x000fe200078e30ff */
[----:B---3--:R-:W-:Y:S04]  /*15f0*/  STS [R23], R12 ;  /* 0x0000000c17007388 */ /* 0x008fe80000000800 */
[----:B--2---:R-:W-:Y:S01]  /*1600*/  STS [R2], R13 ;  /* 0x0000000d02007388 */ /* 0x004fe20000000800 */
        /* <DEDUP_REMOVED lines=10> */
[----:B------:R-:W5:Y:S04]  /*16b0*/  LDS R2, [R3+0x1c0] ;  /* 0x0001c00003027984 */ /* 0x000f680000000800 */
[----:B------:R-:W-:Y:S01]  /*16c0*/  LDS R25, [R3+0x200] ;  /* 0x0002000003197984 */ /* 0x000fe20000000800 */
[----:B0-----:R-:W-:-:S03]  /*16d0*/  FFMA R4, R4, R15, R22 ;  /* 0x0000000f04047223 */ /* 0x001fc60000000016 */
[----:B------:R-:W-:Y:S04]  /*16e0*/  LDS R16, [R3+0x240] ;  /* 0x0002400003107984 */ /* 0x000fe80000000800 */
[----:B------:R-:W0:Y:S01]  /*16f0*/  LDS.128 R12, [R17+0x20] ;  /* 0x00002000110c7984 */ /* 0x000e220000000c00 */
[----:B-1----:R-:W-:-:S03]  /*1700*/  FFMA R4, R27, R5, R4 ;  /* 0x000000051b047223 */ /* 0x002fc60000000004 */
[----:B------:R-:W1:Y:S01]  /*1710*/  LDS R27, [R3+0x280] ;  /* 0x00028000031b7984 */ /* 0x000e620000000800 */
[----:B--2---:R-:W-:-:S03]  /*1720*/  FFMA R29, R29, R6, R4 ;  /* 0x000000061d1d7223 */ /* 0x004fc60000000004 */
[----:B------:R-:W2:Y:S01]  /*1730*/  LDS R20, [R3+0x2c0] ;  /* 0x0002c00003147984 */ /* 0x000ea20000000800 */
[----:B---3--:R-:W-:-:S03]  /*1740*/  FFMA R24, R24, R7, R29 ;  /* 0x0000000718187223 */ /* 0x008fc6000000001d */
[----:B------:R-:W-:Y:S04]  /*1750*/  LDS R29, [R3+0x300] ;  /* 0x00030000031d7984 */ /* 0x000fe80000000800 */
[----:B------:R-:W3:Y:S01]  /*1760*/  LDS.128 R4, [R17+0x30] ;  /* 0x0000300011047984 */ /* 0x000ee20000000c00 */
[----:B----4-:R-:W-:-:S03]  /*1770*/  FFMA R8, R8, R21, R24 ;  /* 0x0000001508087223 */ /* 0x010fc60000000018 */
[----:B------:R-:W4:Y:S01]  /*1780*/  LDS R22, [R3+0x340] ;  /* 0x0003400003167984 */ /* 0x000f220000000800 */
[----:B-----5:R-:W-:-:S03]  /*1790*/  FFMA R8, R0, R9, R8 ;  /* 0x0000000900087223 */ /* 0x020fc60000000008 */
[----:B------:R-:W5:Y:S04]  /*17a0*/  LDS R21, [R3+0x380] ;  /* 0x0003800003157984 */ /* 0x000f680000000800 */
[----:B------:R-:W5:Y:S01]  /*17b0*/  LDS R0, [R3+0x3c0] ;  /* 0x0003c00003007984 */ /* 0x000f620000000800 */
[----:B------:R-:W-:-:S04]  /*17c0*/  FFMA R23, R23, R10, R8 ;  /* 0x0000000a17177223 */ /* 0x000fc80000000008 */
[----:B------:R-:W-:-:S04]  /*17d0*/  FFMA R11, R2, R11, R23 ;  /* 0x0000000b020b7223 */ /* 0x000fc80000000017 */
[----:B0-----:R-:W-:-:S04]  /*17e0*/  FFMA R11, R12, R25, R11 ;  /* 0x000000190c0b7223 */ /* 0x001fc8000000000b */
[----:B------:R-:W-:-:S04]  /*17f0*/  FFMA R16, R16, R13, R11 ;  /* 0x0000000d10107223 */ /* 0x000fc8000000000b */
[----:B-1----:R-:W-:-:S04]  /*1800*/  FFMA R27, R27, R14, R16 ;  /* 0x0000000e1b1b7223 */ /* 0x002fc80000000010 */
[----:B--2---:R-:W-:-:S04]  /*1810*/  FFMA R15, R20, R15, R27 ;  /* 0x0000000f140f7223 */ /* 0x004fc8000000001b */
[----:B---3--:R-:W-:-:S04]  /*1820*/  FFMA R15, R4, R29, R15 ;  /* 0x0000001d040f7223 */ /* 0x008fc8000000000f */
[----:B----4-:R-:W-:-:S04]  /*1830*/  FFMA R22, R22, R5, R15 ;  /* 0x0000000516167223 */ /* 0x010fc8000000000f */
[----:B-----5:R-:W-:-:S04]  /*1840*/  FFMA R21, R21, R6, R22 ;  /* 0x0000000615157223 */ /* 0x020fc80000000016 */
[----:B------:R-:W-:Y:S01]  /*1850*/  FFMA R22, R0, R7, R21 ;  /* 0x0000000700167223 */ /* 0x000fe20000000015 */
[----:B------:R-:W-:Y:S06]  /*1860*/  BAR.SYNC.DEFER_BLOCKING 0x0 ;  /* 0x0000000000007b1d */ /* 0x000fec0000010000 */
.L_x_1:
[----:B------:R-:W0:Y:S02]  /*1870*/  LDCU.64 UR4, c[0x0][0x380] ;  /* 0x00007000ff0477ac */ /* 0x000e240008000a00 */
[----:B0-----:R-:W-:-:S04]  /*1880*/  ISETP.GE.AND P0, PT, R19, UR5, PT ;  /* 0x0000000513007c0c */ /* 0x001fc8000bf06270 */
[----:B------:R-:W-:-:S13]  /*1890*/  ISETP.GE.OR P0, PT, R18, UR4, P0 ;  /* 0x0000000412007c0c */ /* 0x000fda0008706670 */
[----:B------:R-:W-:Y:S05]  /*18a0*/  @P0 EXIT ;  /* 0x000000000000094d */ /* 0x000fea0003800000 */
[----:B------:R-:W0:Y:S01]  /*18b0*/  LDC.64 R2, c[0x0][0x3a0] ;  /* 0x0000e800ff027b82 */ /* 0x000e220000000a00 */
[----:B------:R-:W-:-:S04]  /*18c0*/  IMAD R19, R18, UR5, R19 ;  /* 0x0000000512137c24 */ /* 0x000fc8000f8e0213 */
[----:B0-----:R-:W-:-:S05]  /*18d0*/  IMAD.WIDE R2, R19, 0x4, R2 ;  /* 0x0000000413027825 */ /* 0x001fca00078e0202 */
[----:B------:R-:W-:Y:S01]  /*18e0*/  STG.E desc[UR12][R2.64], R22 ;  /* 0x0000001602007986 */ /* 0x000fe2000c10190c */
[----:B------:R-:W-:Y:S05]  /*18f0*/  EXIT ;  /* 0x000000000000794d */ /* 0x000fea0003800000 */
.L_x_5:
        /* <DEDUP_REMOVED lines=16> */
.L_x_7:


//--------------------- .nv.shared.reserved.0     --------------------------
	.section	.nv.shared.reserved.0,"aw",@nobits
	.weak		__nv_reservedSMEM_offset_0_alias
	.size		__nv_reservedSMEM_offset_0_alias, 0, 64
	.other		__nv_reservedSMEM_offset_0_alias,@"STO_CUDA_RESERVED_SHARED STV_DEFAULT"
__nv_reservedSMEM_offset_0_alias:
	.zero		0
	.zero		64


//--------------------- .nv.shared._ZN9matmul_l19matmul_l1EiiiPKfS1_Pf --------------------------
	.section	.nv.shared._ZN9matmul_l19matmul_l1EiiiPKfS1_Pf,"aw",@nobits
	.sectionflags	@""
	.align	4
.nv.shared._ZN9matmul_l19matmul_l1EiiiPKfS1_Pf:
	.zero		3072


//--------------------- .nv.constant0._ZN13matmul_l1_reg13matmul_l1_regEiiiPKfS1_Pf --------------------------
	.section	.nv.constant0._ZN13matmul_l1_reg13matmul_l1_regEiiiPKfS1_Pf,"a",@progbits
	.sectionflags	@""
	.align	4
.nv.constant0._ZN13matmul_l1_reg13matmul_l1_regEiiiPKfS1_Pf:
	.zero		936


//--------------------- .nv.constant0._ZN9matmul_l19matmul_l1EiiiPKfS1_Pf --------------------------
	.section	.nv.constant0._ZN9matmul_l19matmul_l1EiiiPKfS1_Pf,"a",@progbits
	.sectionflags	@""
	.align	4
.nv.constant0._ZN9matmul_l19matmul_l1EiiiPKfS1_Pf:
	.zero		936


//--------------------- SYMBOLS --------------------------

	.type		.nv.reservedSmem.offset0,@object
	.size		.nv.reservedSmem.offset0,0x4
	.type		.nv.reservedSmem.cap,@object
	.size		.nv.reservedSmem.cap,0x4
